//
// Generated by NVIDIA NVVM Compiler
//
// Compiler Build ID: CL-36424714
// Cuda compilation tools, release 13.0, V13.0.88
// Based on NVVM 20.0.0
//

.version 9.0
.target sm_100
.address_size 64

	// .globl	_Z27spmm_forward_cuda_kernel_mpPfS_PiS0_S0_S0_S0_S0_S0_S0_S0_iiiiii

.visible .entry _Z27spmm_forward_cuda_kernel_mpPfS_PiS0_S0_S0_S0_S0_S0_S0_S0_iiiiii(
	.param .u64 .ptr .align 1 _Z27spmm_forward_cuda_kernel_mpPfS_PiS0_S0_S0_S0_S0_S0_S0_S0_iiiiii_param_0,
	.param .u64 .ptr .align 1 _Z27spmm_forward_cuda_kernel_mpPfS_PiS0_S0_S0_S0_S0_S0_S0_S0_iiiiii_param_1,
	.param .u64 .ptr .align 1 _Z27spmm_forward_cuda_kernel_mpPfS_PiS0_S0_S0_S0_S0_S0_S0_S0_iiiiii_param_2,
	.param .u64 .ptr .align 1 _Z27spmm_forward_cuda_kernel_mpPfS_PiS0_S0_S0_S0_S0_S0_S0_S0_iiiiii_param_3,
	.param .u64 .ptr .align 1 _Z27spmm_forward_cuda_kernel_mpPfS_PiS0_S0_S0_S0_S0_S0_S0_S0_iiiiii_param_4,
	.param .u64 .ptr .align 1 _Z27spmm_forward_cuda_kernel_mpPfS_PiS0_S0_S0_S0_S0_S0_S0_S0_iiiiii_param_5,
	.param .u64 .ptr .align 1 _Z27spmm_forward_cuda_kernel_mpPfS_PiS0_S0_S0_S0_S0_S0_S0_S0_iiiiii_param_6,
	.param .u64 .ptr .align 1 _Z27spmm_forward_cuda_kernel_mpPfS_PiS0_S0_S0_S0_S0_S0_S0_S0_iiiiii_param_7,
	.param .u64 .ptr .align 1 _Z27spmm_forward_cuda_kernel_mpPfS_PiS0_S0_S0_S0_S0_S0_S0_S0_iiiiii_param_8,
	.param .u64 .ptr .align 1 _Z27spmm_forward_cuda_kernel_mpPfS_PiS0_S0_S0_S0_S0_S0_S0_S0_iiiiii_param_9,
	.param .u64 .ptr .align 1 _Z27spmm_forward_cuda_kernel_mpPfS_PiS0_S0_S0_S0_S0_S0_S0_S0_iiiiii_param_10,
	.param .u32 _Z27spmm_forward_cuda_kernel_mpPfS_PiS0_S0_S0_S0_S0_S0_S0_S0_iiiiii_param_11,
	.param .u32 _Z27spmm_forward_cuda_kernel_mpPfS_PiS0_S0_S0_S0_S0_S0_S0_S0_iiiiii_param_12,
	.param .u32 _Z27spmm_forward_cuda_kernel_mpPfS_PiS0_S0_S0_S0_S0_S0_S0_S0_iiiiii_param_13,
	.param .u32 _Z27spmm_forward_cuda_kernel_mpPfS_PiS0_S0_S0_S0_S0_S0_S0_S0_iiiiii_param_14,
	.param .u32 _Z27spmm_forward_cuda_kernel_mpPfS_PiS0_S0_S0_S0_S0_S0_S0_S0_iiiiii_param_15,
	.param .u32 _Z27spmm_forward_cuda_kernel_mpPfS_PiS0_S0_S0_S0_S0_S0_S0_S0_iiiiii_param_16
)
{
	.reg .pred 	%p<36>;
	.reg .b32 	%r<236>;
	.reg .b32 	%f<289>;
	.reg .b64 	%rd<249>;

	ld.param.u64 	%rd17, [_Z27spmm_forward_cuda_kernel_mpPfS_PiS0_S0_S0_S0_S0_S0_S0_S0_iiiiii_param_0];
	ld.param.u64 	%rd18, [_Z27spmm_forward_cuda_kernel_mpPfS_PiS0_S0_S0_S0_S0_S0_S0_S0_iiiiii_param_1];
	ld.param.u64 	%rd19, [_Z27spmm_forward_cuda_kernel_mpPfS_PiS0_S0_S0_S0_S0_S0_S0_S0_iiiiii_param_3];
	ld.param.u64 	%rd20, [_Z27spmm_forward_cuda_kernel_mpPfS_PiS0_S0_S0_S0_S0_S0_S0_S0_iiiiii_param_4];
	ld.param.u64 	%rd12, [_Z27spmm_forward_cuda_kernel_mpPfS_PiS0_S0_S0_S0_S0_S0_S0_S0_iiiiii_param_6];
	ld.param.u64 	%rd13, [_Z27spmm_forward_cuda_kernel_mpPfS_PiS0_S0_S0_S0_S0_S0_S0_S0_iiiiii_param_7];
	ld.param.u64 	%rd14, [_Z27spmm_forward_cuda_kernel_mpPfS_PiS0_S0_S0_S0_S0_S0_S0_S0_iiiiii_param_8];
	ld.param.u64 	%rd15, [_Z27spmm_forward_cuda_kernel_mpPfS_PiS0_S0_S0_S0_S0_S0_S0_S0_iiiiii_param_9];
	ld.param.u64 	%rd16, [_Z27spmm_forward_cuda_kernel_mpPfS_PiS0_S0_S0_S0_S0_S0_S0_S0_iiiiii_param_10];
	ld.param.u32 	%r54, [_Z27spmm_forward_cuda_kernel_mpPfS_PiS0_S0_S0_S0_S0_S0_S0_S0_iiiiii_param_12];
	ld.param.u32 	%r56, [_Z27spmm_forward_cuda_kernel_mpPfS_PiS0_S0_S0_S0_S0_S0_S0_S0_iiiiii_param_15];
	ld.param.u32 	%r55, [_Z27spmm_forward_cuda_kernel_mpPfS_PiS0_S0_S0_S0_S0_S0_S0_S0_iiiiii_param_16];
	cvta.to.global.u64 	%rd1, %rd18;
	cvta.to.global.u64 	%rd2, %rd19;
	cvta.to.global.u64 	%rd3, %rd17;
	cvta.to.global.u64 	%rd4, %rd20;
	mov.u32 	%r57, %ctaid.x;
	mov.u32 	%r58, %ntid.x;
	mov.u32 	%r1, %tid.x;
	mad.lo.s32 	%r59, %r57, %r58, %r1;
	shr.s32 	%r60, %r59, 31;
	shr.u32 	%r61, %r60, 27;
	add.s32 	%r62, %r59, %r61;
	shr.s32 	%r2, %r62, 5;
	setp.ge.s32 	%p1, %r2, %r56;
	@%p1 bra 	$L__BB0_48;
	and.b32  	%r63, %r1, 31;
	div.s32 	%r3, %r63, %r54;
	mul.lo.s32 	%r64, %r3, %r54;
	sub.s32 	%r4, %r63, %r64;
	setp.ge.s32 	%p2, %r3, %r55;
	@%p2 bra 	$L__BB0_48;
	ld.param.u64 	%rd248, [_Z27spmm_forward_cuda_kernel_mpPfS_PiS0_S0_S0_S0_S0_S0_S0_S0_iiiiii_param_5];
	mad.lo.s32 	%r65, %r55, %r2, %r3;
	cvta.to.global.u64 	%rd21, %rd15;
	mul.wide.s32 	%rd22, %r65, 4;
	add.s64 	%rd23, %rd21, %rd22;
	ld.global.u32 	%r225, [%rd23];
	cvta.to.global.u64 	%rd24, %rd16;
	add.s64 	%rd25, %rd24, %rd22;
	ld.global.u32 	%r6, [%rd25];
	cvta.to.global.u64 	%rd26, %rd248;
	add.s64 	%rd27, %rd26, %rd22;
	ld.global.u32 	%r221, [%rd27];
	cvta.to.global.u64 	%rd28, %rd13;
	add.s64 	%rd29, %rd28, %rd22;
	ld.global.u32 	%r8, [%rd29];
	cvta.to.global.u64 	%rd30, %rd12;
	add.s64 	%rd31, %rd30, %rd22;
	ld.global.u32 	%r233, [%rd31];
	cvta.to.global.u64 	%rd32, %rd14;
	add.s64 	%rd33, %rd32, %rd22;
	ld.global.u32 	%r10, [%rd33];
	setp.eq.s32 	%p3, %r221, 0;
	@%p3 bra 	$L__BB0_18;
	mul.wide.s32 	%rd34, %r225, 4;
	add.s64 	%rd35, %rd4, %rd34;
	ld.global.u32 	%r66, [%rd35];
	cvt.rn.f32.s32 	%f1, %r66;
	setp.lt.s32 	%p4, %r8, 1;
	mov.f32 	%f270, 0f00000000;
	@%p4 bra 	$L__BB0_15;
	and.b32  	%r11, %r8, 7;
	setp.lt.u32 	%p5, %r8, 8;
	mov.f32 	%f270, 0f00000000;
	@%p5 bra 	$L__BB0_7;
	and.b32  	%r12, %r8, 2147483640;
	mov.b32 	%r220, 0;
	mov.f32 	%f270, 0f00000000;
$L__BB0_6:
	.pragma "nounroll";
	mul.wide.s32 	%rd36, %r221, 4;
	add.s64 	%rd37, %rd2, %rd36;
	ld.global.u32 	%r68, [%rd37];
	mul.wide.s32 	%rd38, %r68, 4;
	add.s64 	%rd39, %rd4, %rd38;
	ld.global.u32 	%r69, [%rd39];
	cvt.rn.f32.s32 	%f47, %r69;
	fma.rn.f32 	%f48, %f1, %f47, 0f00000000;
	mad.lo.s32 	%r70, %r68, %r54, %r4;
	mul.wide.s32 	%rd40, %r70, 4;
	add.s64 	%rd41, %rd1, %rd40;
	ld.global.f32 	%f49, [%rd41];
	fma.rn.f32 	%f50, %f48, %f49, 0f00000000;
	add.f32 	%f51, %f270, %f50;
	ld.global.u32 	%r71, [%rd37+4];
	mul.wide.s32 	%rd42, %r71, 4;
	add.s64 	%rd43, %rd4, %rd42;
	ld.global.u32 	%r72, [%rd43];
	cvt.rn.f32.s32 	%f52, %r72;
	fma.rn.f32 	%f53, %f1, %f52, 0f00000000;
	mad.lo.s32 	%r73, %r71, %r54, %r4;
	mul.wide.s32 	%rd44, %r73, 4;
	add.s64 	%rd45, %rd1, %rd44;
	ld.global.f32 	%f54, [%rd45];
	fma.rn.f32 	%f55, %f53, %f54, 0f00000000;
	add.f32 	%f56, %f51, %f55;
	ld.global.u32 	%r74, [%rd37+8];
	mul.wide.s32 	%rd46, %r74, 4;
	add.s64 	%rd47, %rd4, %rd46;
	ld.global.u32 	%r75, [%rd47];
	cvt.rn.f32.s32 	%f57, %r75;
	fma.rn.f32 	%f58, %f1, %f57, 0f00000000;
	mad.lo.s32 	%r76, %r74, %r54, %r4;
	mul.wide.s32 	%rd48, %r76, 4;
	add.s64 	%rd49, %rd1, %rd48;
	ld.global.f32 	%f59, [%rd49];
	fma.rn.f32 	%f60, %f58, %f59, 0f00000000;
	add.f32 	%f61, %f56, %f60;
	ld.global.u32 	%r77, [%rd37+12];
	mul.wide.s32 	%rd50, %r77, 4;
	add.s64 	%rd51, %rd4, %rd50;
	ld.global.u32 	%r78, [%rd51];
	cvt.rn.f32.s32 	%f62, %r78;
	fma.rn.f32 	%f63, %f1, %f62, 0f00000000;
	mad.lo.s32 	%r79, %r77, %r54, %r4;
	mul.wide.s32 	%rd52, %r79, 4;
	add.s64 	%rd53, %rd1, %rd52;
	ld.global.f32 	%f64, [%rd53];
	fma.rn.f32 	%f65, %f63, %f64, 0f00000000;
	add.f32 	%f66, %f61, %f65;
	ld.global.u32 	%r80, [%rd37+16];
	mul.wide.s32 	%rd54, %r80, 4;
	add.s64 	%rd55, %rd4, %rd54;
	ld.global.u32 	%r81, [%rd55];
	cvt.rn.f32.s32 	%f67, %r81;
	fma.rn.f32 	%f68, %f1, %f67, 0f00000000;
	mad.lo.s32 	%r82, %r80, %r54, %r4;
	mul.wide.s32 	%rd56, %r82, 4;
	add.s64 	%rd57, %rd1, %rd56;
	ld.global.f32 	%f69, [%rd57];
	fma.rn.f32 	%f70, %f68, %f69, 0f00000000;
	add.f32 	%f71, %f66, %f70;
	ld.global.u32 	%r83, [%rd37+20];
	mul.wide.s32 	%rd58, %r83, 4;
	add.s64 	%rd59, %rd4, %rd58;
	ld.global.u32 	%r84, [%rd59];
	cvt.rn.f32.s32 	%f72, %r84;
	fma.rn.f32 	%f73, %f1, %f72, 0f00000000;
	mad.lo.s32 	%r85, %r83, %r54, %r4;
	mul.wide.s32 	%rd60, %r85, 4;
	add.s64 	%rd61, %rd1, %rd60;
	ld.global.f32 	%f74, [%rd61];
	fma.rn.f32 	%f75, %f73, %f74, 0f00000000;
	add.f32 	%f76, %f71, %f75;
	ld.global.u32 	%r86, [%rd37+24];
	mul.wide.s32 	%rd62, %r86, 4;
	add.s64 	%rd63, %rd4, %rd62;
	ld.global.u32 	%r87, [%rd63];
	cvt.rn.f32.s32 	%f77, %r87;
	fma.rn.f32 	%f78, %f1, %f77, 0f00000000;
	mad.lo.s32 	%r88, %r86, %r54, %r4;
	mul.wide.s32 	%rd64, %r88, 4;
	add.s64 	%rd65, %rd1, %rd64;
	ld.global.f32 	%f79, [%rd65];
	fma.rn.f32 	%f80, %f78, %f79, 0f00000000;
	add.f32 	%f81, %f76, %f80;
	add.s32 	%r221, %r221, 8;
	ld.global.u32 	%r89, [%rd37+28];
	mul.wide.s32 	%rd66, %r89, 4;
	add.s64 	%rd67, %rd4, %rd66;
	ld.global.u32 	%r90, [%rd67];
	cvt.rn.f32.s32 	%f82, %r90;
	fma.rn.f32 	%f83, %f1, %f82, 0f00000000;
	mad.lo.s32 	%r91, %r89, %r54, %r4;
	mul.wide.s32 	%rd68, %r91, 4;
	add.s64 	%rd69, %rd1, %rd68;
	ld.global.f32 	%f84, [%rd69];
	fma.rn.f32 	%f85, %f83, %f84, 0f00000000;
	add.f32 	%f270, %f81, %f85;
	add.s32 	%r220, %r220, 8;
	setp.ne.s32 	%p6, %r220, %r12;
	@%p6 bra 	$L__BB0_6;
$L__BB0_7:
	setp.eq.s32 	%p7, %r11, 0;
	@%p7 bra 	$L__BB0_15;
	and.b32  	%r18, %r8, 3;
	setp.lt.u32 	%p8, %r11, 4;
	@%p8 bra 	$L__BB0_10;
	mul.wide.s32 	%rd70, %r221, 4;
	add.s64 	%rd71, %rd2, %rd70;
	ld.global.u32 	%r92, [%rd71];
	mul.wide.s32 	%rd72, %r92, 4;
	add.s64 	%rd73, %rd4, %rd72;
	ld.global.u32 	%r93, [%rd73];
	cvt.rn.f32.s32 	%f87, %r93;
	fma.rn.f32 	%f88, %f1, %f87, 0f00000000;
	mad.lo.s32 	%r94, %r92, %r54, %r4;
	mul.wide.s32 	%rd74, %r94, 4;
	add.s64 	%rd75, %rd1, %rd74;
	ld.global.f32 	%f89, [%rd75];
	fma.rn.f32 	%f90, %f88, %f89, 0f00000000;
	add.f32 	%f91, %f270, %f90;
	ld.global.u32 	%r95, [%rd71+4];
	mul.wide.s32 	%rd76, %r95, 4;
	add.s64 	%rd77, %rd4, %rd76;
	ld.global.u32 	%r96, [%rd77];
	cvt.rn.f32.s32 	%f92, %r96;
	fma.rn.f32 	%f93, %f1, %f92, 0f00000000;
	mad.lo.s32 	%r97, %r95, %r54, %r4;
	mul.wide.s32 	%rd78, %r97, 4;
	add.s64 	%rd79, %rd1, %rd78;
	ld.global.f32 	%f94, [%rd79];
	fma.rn.f32 	%f95, %f93, %f94, 0f00000000;
	add.f32 	%f96, %f91, %f95;
	ld.global.u32 	%r98, [%rd71+8];
	mul.wide.s32 	%rd80, %r98, 4;
	add.s64 	%rd81, %rd4, %rd80;
	ld.global.u32 	%r99, [%rd81];
	cvt.rn.f32.s32 	%f97, %r99;
	fma.rn.f32 	%f98, %f1, %f97, 0f00000000;
	mad.lo.s32 	%r100, %r98, %r54, %r4;
	mul.wide.s32 	%rd82, %r100, 4;
	add.s64 	%rd83, %rd1, %rd82;
	ld.global.f32 	%f99, [%rd83];
	fma.rn.f32 	%f100, %f98, %f99, 0f00000000;
	add.f32 	%f101, %f96, %f100;
	ld.global.u32 	%r101, [%rd71+12];
	mul.wide.s32 	%rd84, %r101, 4;
	add.s64 	%rd85, %rd4, %rd84;
	ld.global.u32 	%r102, [%rd85];
	cvt.rn.f32.s32 	%f102, %r102;
	fma.rn.f32 	%f103, %f1, %f102, 0f00000000;
	mad.lo.s32 	%r103, %r101, %r54, %r4;
	mul.wide.s32 	%rd86, %r103, 4;
	add.s64 	%rd87, %rd1, %rd86;
	ld.global.f32 	%f104, [%rd87];
	fma.rn.f32 	%f105, %f103, %f104, 0f00000000;
	add.f32 	%f270, %f101, %f105;
	add.s32 	%r221, %r221, 4;
$L__BB0_10:
	setp.eq.s32 	%p9, %r18, 0;
	@%p9 bra 	$L__BB0_15;
	setp.eq.s32 	%p10, %r18, 1;
	@%p10 bra 	$L__BB0_13;
	mul.wide.s32 	%rd88, %r221, 4;
	add.s64 	%rd89, %rd2, %rd88;
	ld.global.u32 	%r104, [%rd89];
	mul.wide.s32 	%rd90, %r104, 4;
	add.s64 	%rd91, %rd4, %rd90;
	ld.global.u32 	%r105, [%rd91];
	cvt.rn.f32.s32 	%f107, %r105;
	fma.rn.f32 	%f108, %f1, %f107, 0f00000000;
	mad.lo.s32 	%r106, %r104, %r54, %r4;
	mul.wide.s32 	%rd92, %r106, 4;
	add.s64 	%rd93, %rd1, %rd92;
	ld.global.f32 	%f109, [%rd93];
	fma.rn.f32 	%f110, %f108, %f109, 0f00000000;
	add.f32 	%f111, %f270, %f110;
	ld.global.u32 	%r107, [%rd89+4];
	mul.wide.s32 	%rd94, %r107, 4;
	add.s64 	%rd95, %rd4, %rd94;
	ld.global.u32 	%r108, [%rd95];
	cvt.rn.f32.s32 	%f112, %r108;
	fma.rn.f32 	%f113, %f1, %f112, 0f00000000;
	mad.lo.s32 	%r109, %r107, %r54, %r4;
	mul.wide.s32 	%rd96, %r109, 4;
	add.s64 	%rd97, %rd1, %rd96;
	ld.global.f32 	%f114, [%rd97];
	fma.rn.f32 	%f115, %f113, %f114, 0f00000000;
	add.f32 	%f270, %f111, %f115;
	add.s32 	%r221, %r221, 2;
$L__BB0_13:
	and.b32  	%r110, %r8, 1;
	setp.eq.b32 	%p11, %r110, 1;
	not.pred 	%p12, %p11;
	@%p12 bra 	$L__BB0_15;
	mul.wide.s32 	%rd98, %r221, 4;
	add.s64 	%rd99, %rd2, %rd98;
	ld.global.u32 	%r111, [%rd99];
	mul.wide.s32 	%rd100, %r111, 4;
	add.s64 	%rd101, %rd4, %rd100;
	ld.global.u32 	%r112, [%rd101];
	cvt.rn.f32.s32 	%f116, %r112;
	fma.rn.f32 	%f117, %f1, %f116, 0f00000000;
	mad.lo.s32 	%r113, %r111, %r54, %r4;
	mul.wide.s32 	%rd102, %r113, 4;
	add.s64 	%rd103, %rd1, %rd102;
	ld.global.f32 	%f118, [%rd103];
	fma.rn.f32 	%f119, %f117, %f118, 0f00000000;
	add.f32 	%f270, %f270, %f119;
$L__BB0_15:
	mad.lo.s32 	%r114, %r225, %r54, %r4;
	mul.wide.s32 	%rd104, %r114, 4;
	add.s64 	%rd5, %rd3, %rd104;
$L__BB0_16:
	atom.global.exch.b32 	%r115, [%rd5], 0;
	mov.b32 	%f120, %r115;
	add.f32 	%f121, %f270, %f120;
	mov.b32 	%r116, %f121;
	atom.global.exch.b32 	%r117, [%rd5], %r116;
	mov.b32 	%f270, %r117;
	setp.neu.f32 	%p13, %f270, 0f00000000;
	@%p13 bra 	$L__BB0_16;
	add.s32 	%r225, %r225, 1;
$L__BB0_18:
	setp.ge.s32 	%p14, %r225, %r6;
	@%p14 bra 	$L__BB0_33;
	ld.param.u64 	%rd247, [_Z27spmm_forward_cuda_kernel_mpPfS_PiS0_S0_S0_S0_S0_S0_S0_S0_iiiiii_param_2];
	add.s64 	%rd6, %rd2, 16;
	cvta.to.global.u64 	%rd7, %rd247;
$L__BB0_20:
	mov.u32 	%r25, %r225;
	mul.wide.s32 	%rd105, %r25, 4;
	add.s64 	%rd106, %rd4, %rd105;
	ld.global.u32 	%r118, [%rd106];
	cvt.rn.f32.s32 	%f16, %r118;
	add.s32 	%r225, %r25, 1;
	add.s64 	%rd107, %rd7, %rd105;
	ld.global.u32 	%r27, [%rd107+4];
	ld.global.u32 	%r228, [%rd107];
	sub.s32 	%r29, %r27, %r228;
	setp.lt.s32 	%p15, %r29, 1;
	mov.f32 	%f279, 0f00000000;
	@%p15 bra 	$L__BB0_32;
	and.b32  	%r30, %r29, 7;
	sub.s32 	%r119, %r228, %r27;
	setp.gt.u32 	%p16, %r119, -8;
	mov.f32 	%f279, 0f00000000;
	@%p16 bra 	$L__BB0_24;
	and.b32  	%r120, %r29, 2147483640;
	neg.s32 	%r226, %r120;
	mov.f32 	%f279, 0f00000000;
$L__BB0_23:
	.pragma "nounroll";
	mul.wide.s32 	%rd108, %r228, 4;
	add.s64 	%rd109, %rd6, %rd108;
	ld.global.u32 	%r121, [%rd109+-16];
	mul.wide.s32 	%rd110, %r121, 4;
	add.s64 	%rd111, %rd4, %rd110;
	ld.global.u32 	%r122, [%rd111];
	cvt.rn.f32.s32 	%f126, %r122;
	fma.rn.f32 	%f127, %f16, %f126, 0f00000000;
	mad.lo.s32 	%r123, %r121, %r54, %r4;
	mul.wide.s32 	%rd112, %r123, 4;
	add.s64 	%rd113, %rd1, %rd112;
	ld.global.f32 	%f128, [%rd113];
	fma.rn.f32 	%f129, %f127, %f128, 0f00000000;
	add.f32 	%f130, %f279, %f129;
	ld.global.u32 	%r124, [%rd109+-12];
	mul.wide.s32 	%rd114, %r124, 4;
	add.s64 	%rd115, %rd4, %rd114;
	ld.global.u32 	%r125, [%rd115];
	cvt.rn.f32.s32 	%f131, %r125;
	fma.rn.f32 	%f132, %f16, %f131, 0f00000000;
	mad.lo.s32 	%r126, %r124, %r54, %r4;
	mul.wide.s32 	%rd116, %r126, 4;
	add.s64 	%rd117, %rd1, %rd116;
	ld.global.f32 	%f133, [%rd117];
	fma.rn.f32 	%f134, %f132, %f133, 0f00000000;
	add.f32 	%f135, %f130, %f134;
	ld.global.u32 	%r127, [%rd109+-8];
	mul.wide.s32 	%rd118, %r127, 4;
	add.s64 	%rd119, %rd4, %rd118;
	ld.global.u32 	%r128, [%rd119];
	cvt.rn.f32.s32 	%f136, %r128;
	fma.rn.f32 	%f137, %f16, %f136, 0f00000000;
	mad.lo.s32 	%r129, %r127, %r54, %r4;
	mul.wide.s32 	%rd120, %r129, 4;
	add.s64 	%rd121, %rd1, %rd120;
	ld.global.f32 	%f138, [%rd121];
	fma.rn.f32 	%f139, %f137, %f138, 0f00000000;
	add.f32 	%f140, %f135, %f139;
	ld.global.u32 	%r130, [%rd109+-4];
	mul.wide.s32 	%rd122, %r130, 4;
	add.s64 	%rd123, %rd4, %rd122;
	ld.global.u32 	%r131, [%rd123];
	cvt.rn.f32.s32 	%f141, %r131;
	fma.rn.f32 	%f142, %f16, %f141, 0f00000000;
	mad.lo.s32 	%r132, %r130, %r54, %r4;
	mul.wide.s32 	%rd124, %r132, 4;
	add.s64 	%rd125, %rd1, %rd124;
	ld.global.f32 	%f143, [%rd125];
	fma.rn.f32 	%f144, %f142, %f143, 0f00000000;
	add.f32 	%f145, %f140, %f144;
	ld.global.u32 	%r133, [%rd109];
	mul.wide.s32 	%rd126, %r133, 4;
	add.s64 	%rd127, %rd4, %rd126;
	ld.global.u32 	%r134, [%rd127];
	cvt.rn.f32.s32 	%f146, %r134;
	fma.rn.f32 	%f147, %f16, %f146, 0f00000000;
	mad.lo.s32 	%r135, %r133, %r54, %r4;
	mul.wide.s32 	%rd128, %r135, 4;
	add.s64 	%rd129, %rd1, %rd128;
	ld.global.f32 	%f148, [%rd129];
	fma.rn.f32 	%f149, %f147, %f148, 0f00000000;
	add.f32 	%f150, %f145, %f149;
	ld.global.u32 	%r136, [%rd109+4];
	mul.wide.s32 	%rd130, %r136, 4;
	add.s64 	%rd131, %rd4, %rd130;
	ld.global.u32 	%r137, [%rd131];
	cvt.rn.f32.s32 	%f151, %r137;
	fma.rn.f32 	%f152, %f16, %f151, 0f00000000;
	mad.lo.s32 	%r138, %r136, %r54, %r4;
	mul.wide.s32 	%rd132, %r138, 4;
	add.s64 	%rd133, %rd1, %rd132;
	ld.global.f32 	%f153, [%rd133];
	fma.rn.f32 	%f154, %f152, %f153, 0f00000000;
	add.f32 	%f155, %f150, %f154;
	ld.global.u32 	%r139, [%rd109+8];
	mul.wide.s32 	%rd134, %r139, 4;
	add.s64 	%rd135, %rd4, %rd134;
	ld.global.u32 	%r140, [%rd135];
	cvt.rn.f32.s32 	%f156, %r140;
	fma.rn.f32 	%f157, %f16, %f156, 0f00000000;
	mad.lo.s32 	%r141, %r139, %r54, %r4;
	mul.wide.s32 	%rd136, %r141, 4;
	add.s64 	%rd137, %rd1, %rd136;
	ld.global.f32 	%f158, [%rd137];
	fma.rn.f32 	%f159, %f157, %f158, 0f00000000;
	add.f32 	%f160, %f155, %f159;
	ld.global.u32 	%r142, [%rd109+12];
	mul.wide.s32 	%rd138, %r142, 4;
	add.s64 	%rd139, %rd4, %rd138;
	ld.global.u32 	%r143, [%rd139];
	cvt.rn.f32.s32 	%f161, %r143;
	fma.rn.f32 	%f162, %f16, %f161, 0f00000000;
	mad.lo.s32 	%r144, %r142, %r54, %r4;
	mul.wide.s32 	%rd140, %r144, 4;
	add.s64 	%rd141, %rd1, %rd140;
	ld.global.f32 	%f163, [%rd141];
	fma.rn.f32 	%f164, %f162, %f163, 0f00000000;
	add.f32 	%f279, %f160, %f164;
	add.s32 	%r228, %r228, 8;
	add.s32 	%r226, %r226, 8;
	setp.ne.s32 	%p17, %r226, 0;
	@%p17 bra 	$L__BB0_23;
$L__BB0_24:
	setp.eq.s32 	%p18, %r30, 0;
	@%p18 bra 	$L__BB0_32;
	and.b32  	%r37, %r29, 3;
	setp.lt.u32 	%p19, %r30, 4;
	@%p19 bra 	$L__BB0_27;
	mul.wide.s32 	%rd142, %r228, 4;
	add.s64 	%rd143, %rd2, %rd142;
	ld.global.u32 	%r145, [%rd143];
	mul.wide.s32 	%rd144, %r145, 4;
	add.s64 	%rd145, %rd4, %rd144;
	ld.global.u32 	%r146, [%rd145];
	cvt.rn.f32.s32 	%f166, %r146;
	fma.rn.f32 	%f167, %f16, %f166, 0f00000000;
	mad.lo.s32 	%r147, %r145, %r54, %r4;
	mul.wide.s32 	%rd146, %r147, 4;
	add.s64 	%rd147, %rd1, %rd146;
	ld.global.f32 	%f168, [%rd147];
	fma.rn.f32 	%f169, %f167, %f168, 0f00000000;
	add.f32 	%f170, %f279, %f169;
	ld.global.u32 	%r148, [%rd143+4];
	mul.wide.s32 	%rd148, %r148, 4;
	add.s64 	%rd149, %rd4, %rd148;
	ld.global.u32 	%r149, [%rd149];
	cvt.rn.f32.s32 	%f171, %r149;
	fma.rn.f32 	%f172, %f16, %f171, 0f00000000;
	mad.lo.s32 	%r150, %r148, %r54, %r4;
	mul.wide.s32 	%rd150, %r150, 4;
	add.s64 	%rd151, %rd1, %rd150;
	ld.global.f32 	%f173, [%rd151];
	fma.rn.f32 	%f174, %f172, %f173, 0f00000000;
	add.f32 	%f175, %f170, %f174;
	ld.global.u32 	%r151, [%rd143+8];
	mul.wide.s32 	%rd152, %r151, 4;
	add.s64 	%rd153, %rd4, %rd152;
	ld.global.u32 	%r152, [%rd153];
	cvt.rn.f32.s32 	%f176, %r152;
	fma.rn.f32 	%f177, %f16, %f176, 0f00000000;
	mad.lo.s32 	%r153, %r151, %r54, %r4;
	mul.wide.s32 	%rd154, %r153, 4;
	add.s64 	%rd155, %rd1, %rd154;
	ld.global.f32 	%f178, [%rd155];
	fma.rn.f32 	%f179, %f177, %f178, 0f00000000;
	add.f32 	%f180, %f175, %f179;
	ld.global.u32 	%r154, [%rd143+12];
	mul.wide.s32 	%rd156, %r154, 4;
	add.s64 	%rd157, %rd4, %rd156;
	ld.global.u32 	%r155, [%rd157];
	cvt.rn.f32.s32 	%f181, %r155;
	fma.rn.f32 	%f182, %f16, %f181, 0f00000000;
	mad.lo.s32 	%r156, %r154, %r54, %r4;
	mul.wide.s32 	%rd158, %r156, 4;
	add.s64 	%rd159, %rd1, %rd158;
	ld.global.f32 	%f183, [%rd159];
	fma.rn.f32 	%f184, %f182, %f183, 0f00000000;
	add.f32 	%f279, %f180, %f184;
	add.s32 	%r228, %r228, 4;
$L__BB0_27:
	setp.eq.s32 	%p20, %r37, 0;
	@%p20 bra 	$L__BB0_32;
	setp.eq.s32 	%p21, %r37, 1;
	@%p21 bra 	$L__BB0_30;
	mul.wide.s32 	%rd160, %r228, 4;
	add.s64 	%rd161, %rd2, %rd160;
	ld.global.u32 	%r157, [%rd161];
	mul.wide.s32 	%rd162, %r157, 4;
	add.s64 	%rd163, %rd4, %rd162;
	ld.global.u32 	%r158, [%rd163];
	cvt.rn.f32.s32 	%f186, %r158;
	fma.rn.f32 	%f187, %f16, %f186, 0f00000000;
	mad.lo.s32 	%r159, %r157, %r54, %r4;
	mul.wide.s32 	%rd164, %r159, 4;
	add.s64 	%rd165, %rd1, %rd164;
	ld.global.f32 	%f188, [%rd165];
	fma.rn.f32 	%f189, %f187, %f188, 0f00000000;
	add.f32 	%f190, %f279, %f189;
	ld.global.u32 	%r160, [%rd161+4];
	mul.wide.s32 	%rd166, %r160, 4;
	add.s64 	%rd167, %rd4, %rd166;
	ld.global.u32 	%r161, [%rd167];
	cvt.rn.f32.s32 	%f191, %r161;
	fma.rn.f32 	%f192, %f16, %f191, 0f00000000;
	mad.lo.s32 	%r162, %r160, %r54, %r4;
	mul.wide.s32 	%rd168, %r162, 4;
	add.s64 	%rd169, %rd1, %rd168;
	ld.global.f32 	%f193, [%rd169];
	fma.rn.f32 	%f194, %f192, %f193, 0f00000000;
	add.f32 	%f279, %f190, %f194;
	add.s32 	%r228, %r228, 2;
$L__BB0_30:
	and.b32  	%r163, %r29, 1;
	setp.eq.b32 	%p22, %r163, 1;
	not.pred 	%p23, %p22;
	@%p23 bra 	$L__BB0_32;
	mul.wide.s32 	%rd170, %r228, 4;
	add.s64 	%rd171, %rd2, %rd170;
	ld.global.u32 	%r164, [%rd171];
	mul.wide.s32 	%rd172, %r164, 4;
	add.s64 	%rd173, %rd4, %rd172;
	ld.global.u32 	%r165, [%rd173];
	cvt.rn.f32.s32 	%f195, %r165;
	fma.rn.f32 	%f196, %f16, %f195, 0f00000000;
	mad.lo.s32 	%r166, %r164, %r54, %r4;
	mul.wide.s32 	%rd174, %r166, 4;
	add.s64 	%rd175, %rd1, %rd174;
	ld.global.f32 	%f197, [%rd175];
	fma.rn.f32 	%f198, %f196, %f197, 0f00000000;
	add.f32 	%f279, %f279, %f198;
$L__BB0_32:
	mad.lo.s32 	%r167, %r25, %r54, %r4;
	mul.wide.s32 	%rd176, %r167, 4;
	add.s64 	%rd177, %rd3, %rd176;
	st.global.f32 	[%rd177], %f279;
	setp.ne.s32 	%p24, %r225, %r6;
	@%p24 bra 	$L__BB0_20;
$L__BB0_33:
	setp.eq.s32 	%p25, %r233, 0;
	@%p25 bra 	$L__BB0_48;
	setp.lt.s32 	%p26, %r10, 1;
	mov.f32 	%f287, 0f00000000;
	@%p26 bra 	$L__BB0_46;
	and.b32  	%r42, %r10, 7;
	setp.lt.u32 	%p27, %r10, 8;
	mov.f32 	%f287, 0f00000000;
	@%p27 bra 	$L__BB0_38;
	and.b32  	%r168, %r10, 2147483640;
	neg.s32 	%r231, %r168;
	add.s64 	%rd8, %rd2, 16;
	mov.f32 	%f287, 0f00000000;
$L__BB0_37:
	.pragma "nounroll";
	mul.wide.s32 	%rd178, %r233, 4;
	add.s64 	%rd179, %rd8, %rd178;
	ld.global.u32 	%r169, [%rd179+-16];
	mul.wide.s32 	%rd180, %r169, 4;
	add.s64 	%rd181, %rd4, %rd180;
	ld.global.u32 	%r170, [%rd181];
	cvt.rn.f32.s32 	%f203, %r170;
	mad.lo.s32 	%r171, %r169, %r54, %r4;
	mul.wide.s32 	%rd182, %r171, 4;
	add.s64 	%rd183, %rd1, %rd182;
	ld.global.f32 	%f204, [%rd183];
	fma.rn.f32 	%f205, %f203, %f204, 0f00000000;
	add.f32 	%f206, %f287, %f205;
	ld.global.u32 	%r172, [%rd179+-12];
	mul.wide.s32 	%rd184, %r172, 4;
	add.s64 	%rd185, %rd4, %rd184;
	ld.global.u32 	%r173, [%rd185];
	cvt.rn.f32.s32 	%f207, %r173;
	mad.lo.s32 	%r174, %r172, %r54, %r4;
	mul.wide.s32 	%rd186, %r174, 4;
	add.s64 	%rd187, %rd1, %rd186;
	ld.global.f32 	%f208, [%rd187];
	fma.rn.f32 	%f209, %f207, %f208, 0f00000000;
	add.f32 	%f210, %f206, %f209;
	ld.global.u32 	%r175, [%rd179+-8];
	mul.wide.s32 	%rd188, %r175, 4;
	add.s64 	%rd189, %rd4, %rd188;
	ld.global.u32 	%r176, [%rd189];
	cvt.rn.f32.s32 	%f211, %r176;
	mad.lo.s32 	%r177, %r175, %r54, %r4;
	mul.wide.s32 	%rd190, %r177, 4;
	add.s64 	%rd191, %rd1, %rd190;
	ld.global.f32 	%f212, [%rd191];
	fma.rn.f32 	%f213, %f211, %f212, 0f00000000;
	add.f32 	%f214, %f210, %f213;
	ld.global.u32 	%r178, [%rd179+-4];
	mul.wide.s32 	%rd192, %r178, 4;
	add.s64 	%rd193, %rd4, %rd192;
	ld.global.u32 	%r179, [%rd193];
	cvt.rn.f32.s32 	%f215, %r179;
	mad.lo.s32 	%r180, %r178, %r54, %r4;
	mul.wide.s32 	%rd194, %r180, 4;
	add.s64 	%rd195, %rd1, %rd194;
	ld.global.f32 	%f216, [%rd195];
	fma.rn.f32 	%f217, %f215, %f216, 0f00000000;
	add.f32 	%f218, %f214, %f217;
	ld.global.u32 	%r181, [%rd179];
	mul.wide.s32 	%rd196, %r181, 4;
	add.s64 	%rd197, %rd4, %rd196;
	ld.global.u32 	%r182, [%rd197];
	cvt.rn.f32.s32 	%f219, %r182;
	mad.lo.s32 	%r183, %r181, %r54, %r4;
	mul.wide.s32 	%rd198, %r183, 4;
	add.s64 	%rd199, %rd1, %rd198;
	ld.global.f32 	%f220, [%rd199];
	fma.rn.f32 	%f221, %f219, %f220, 0f00000000;
	add.f32 	%f222, %f218, %f221;
	ld.global.u32 	%r184, [%rd179+4];
	mul.wide.s32 	%rd200, %r184, 4;
	add.s64 	%rd201, %rd4, %rd200;
	ld.global.u32 	%r185, [%rd201];
	cvt.rn.f32.s32 	%f223, %r185;
	mad.lo.s32 	%r186, %r184, %r54, %r4;
	mul.wide.s32 	%rd202, %r186, 4;
	add.s64 	%rd203, %rd1, %rd202;
	ld.global.f32 	%f224, [%rd203];
	fma.rn.f32 	%f225, %f223, %f224, 0f00000000;
	add.f32 	%f226, %f222, %f225;
	ld.global.u32 	%r187, [%rd179+8];
	mul.wide.s32 	%rd204, %r187, 4;
	add.s64 	%rd205, %rd4, %rd204;
	ld.global.u32 	%r188, [%rd205];
	cvt.rn.f32.s32 	%f227, %r188;
	mad.lo.s32 	%r189, %r187, %r54, %r4;
	mul.wide.s32 	%rd206, %r189, 4;
	add.s64 	%rd207, %rd1, %rd206;
	ld.global.f32 	%f228, [%rd207];
	fma.rn.f32 	%f229, %f227, %f228, 0f00000000;
	add.f32 	%f230, %f226, %f229;
	add.s32 	%r233, %r233, 8;
	ld.global.u32 	%r190, [%rd179+12];
	mul.wide.s32 	%rd208, %r190, 4;
	add.s64 	%rd209, %rd4, %rd208;
	ld.global.u32 	%r191, [%rd209];
	cvt.rn.f32.s32 	%f231, %r191;
	mad.lo.s32 	%r192, %r190, %r54, %r4;
	mul.wide.s32 	%rd210, %r192, 4;
	add.s64 	%rd211, %rd1, %rd210;
	ld.global.f32 	%f232, [%rd211];
	fma.rn.f32 	%f233, %f231, %f232, 0f00000000;
	add.f32 	%f287, %f230, %f233;
	add.s32 	%r231, %r231, 8;
	setp.ne.s32 	%p28, %r231, 0;
	@%p28 bra 	$L__BB0_37;
$L__BB0_38:
	setp.eq.s32 	%p29, %r42, 0;
	@%p29 bra 	$L__BB0_46;
	and.b32  	%r49, %r10, 3;
	setp.lt.u32 	%p30, %r42, 4;
	@%p30 bra 	$L__BB0_41;
	mul.wide.s32 	%rd212, %r233, 4;
	add.s64 	%rd213, %rd2, %rd212;
	ld.global.u32 	%r193, [%rd213];
	mul.wide.s32 	%rd214, %r193, 4;
	add.s64 	%rd215, %rd4, %rd214;
	ld.global.u32 	%r194, [%rd215];
	cvt.rn.f32.s32 	%f235, %r194;
	mad.lo.s32 	%r195, %r193, %r54, %r4;
	mul.wide.s32 	%rd216, %r195, 4;
	add.s64 	%rd217, %rd1, %rd216;
	ld.global.f32 	%f236, [%rd217];
	fma.rn.f32 	%f237, %f235, %f236, 0f00000000;
	add.f32 	%f238, %f287, %f237;
	ld.global.u32 	%r196, [%rd213+4];
	mul.wide.s32 	%rd218, %r196, 4;
	add.s64 	%rd219, %rd4, %rd218;
	ld.global.u32 	%r197, [%rd219];
	cvt.rn.f32.s32 	%f239, %r197;
	mad.lo.s32 	%r198, %r196, %r54, %r4;
	mul.wide.s32 	%rd220, %r198, 4;
	add.s64 	%rd221, %rd1, %rd220;
	ld.global.f32 	%f240, [%rd221];
	fma.rn.f32 	%f241, %f239, %f240, 0f00000000;
	add.f32 	%f242, %f238, %f241;
	ld.global.u32 	%r199, [%rd213+8];
	mul.wide.s32 	%rd222, %r199, 4;
	add.s64 	%rd223, %rd4, %rd222;
	ld.global.u32 	%r200, [%rd223];
	cvt.rn.f32.s32 	%f243, %r200;
	mad.lo.s32 	%r201, %r199, %r54, %r4;
	mul.wide.s32 	%rd224, %r201, 4;
	add.s64 	%rd225, %rd1, %rd224;
	ld.global.f32 	%f244, [%rd225];
	fma.rn.f32 	%f245, %f243, %f244, 0f00000000;
	add.f32 	%f246, %f242, %f245;
	ld.global.u32 	%r202, [%rd213+12];
	mul.wide.s32 	%rd226, %r202, 4;
	add.s64 	%rd227, %rd4, %rd226;
	ld.global.u32 	%r203, [%rd227];
	cvt.rn.f32.s32 	%f247, %r203;
	mad.lo.s32 	%r204, %r202, %r54, %r4;
	mul.wide.s32 	%rd228, %r204, 4;
	add.s64 	%rd229, %rd1, %rd228;
	ld.global.f32 	%f248, [%rd229];
	fma.rn.f32 	%f249, %f247, %f248, 0f00000000;
	add.f32 	%f287, %f246, %f249;
	add.s32 	%r233, %r233, 4;
$L__BB0_41:
	setp.eq.s32 	%p31, %r49, 0;
	@%p31 bra 	$L__BB0_46;
	setp.eq.s32 	%p32, %r49, 1;
	@%p32 bra 	$L__BB0_44;
	mul.wide.s32 	%rd230, %r233, 4;
	add.s64 	%rd231, %rd2, %rd230;
	ld.global.u32 	%r205, [%rd231];
	mul.wide.s32 	%rd232, %r205, 4;
	add.s64 	%rd233, %rd4, %rd232;
	ld.global.u32 	%r206, [%rd233];
	cvt.rn.f32.s32 	%f251, %r206;
	mad.lo.s32 	%r207, %r205, %r54, %r4;
	mul.wide.s32 	%rd234, %r207, 4;
	add.s64 	%rd235, %rd1, %rd234;
	ld.global.f32 	%f252, [%rd235];
	fma.rn.f32 	%f253, %f251, %f252, 0f00000000;
	add.f32 	%f254, %f287, %f253;
	ld.global.u32 	%r208, [%rd231+4];
	mul.wide.s32 	%rd236, %r208, 4;
	add.s64 	%rd237, %rd4, %rd236;
	ld.global.u32 	%r209, [%rd237];
	cvt.rn.f32.s32 	%f255, %r209;
	mad.lo.s32 	%r210, %r208, %r54, %r4;
	mul.wide.s32 	%rd238, %r210, 4;
	add.s64 	%rd239, %rd1, %rd238;
	ld.global.f32 	%f256, [%rd239];
	fma.rn.f32 	%f257, %f255, %f256, 0f00000000;
	add.f32 	%f287, %f254, %f257;
	add.s32 	%r233, %r233, 2;
$L__BB0_44:
	and.b32  	%r211, %r10, 1;
	setp.eq.b32 	%p33, %r211, 1;
	not.pred 	%p34, %p33;
	@%p34 bra 	$L__BB0_46;
	mul.wide.s32 	%rd240, %r233, 4;
	add.s64 	%rd241, %rd2, %rd240;
	ld.global.u32 	%r212, [%rd241];
	mul.wide.s32 	%rd242, %r212, 4;
	add.s64 	%rd243, %rd4, %rd242;
	ld.global.u32 	%r213, [%rd243];
	cvt.rn.f32.s32 	%f258, %r213;
	mad.lo.s32 	%r214, %r212, %r54, %r4;
	mul.wide.s32 	%rd244, %r214, 4;
	add.s64 	%rd245, %rd1, %rd244;
	ld.global.f32 	%f259, [%rd245];
	fma.rn.f32 	%f260, %f258, %f259, 0f00000000;
	add.f32 	%f287, %f287, %f260;
$L__BB0_46:
	mad.lo.s32 	%r215, %r6, %r54, %r4;
	mul.wide.s32 	%rd246, %r215, 4;
	add.s64 	%rd9, %rd3, %rd246;
$L__BB0_47:
	atom.global.exch.b32 	%r216, [%rd9], 0;
	mov.b32 	%f261, %r216;
	add.f32 	%f262, %f287, %f261;
	mov.b32 	%r217, %f262;
	atom.global.exch.b32 	%r218, [%rd9], %r217;
	mov.b32 	%f287, %r218;
	setp.neu.f32 	%p35, %f287, 0f00000000;
	@%p35 bra 	$L__BB0_47;
$L__BB0_48:
	ret;

}
	// .globl	_Z30spmm_forward_cuda_kernel_mp_64PfS_PiS0_S0_S0_S0_S0_S0_S0_S0_iiiiii
.visible .entry _Z30spmm_forward_cuda_kernel_mp_64PfS_PiS0_S0_S0_S0_S0_S0_S0_S0_iiiiii(
	.param .u64 .ptr .align 1 _Z30spmm_forward_cuda_kernel_mp_64PfS_PiS0_S0_S0_S0_S0_S0_S0_S0_iiiiii_param_0,
	.param .u64 .ptr .align 1 _Z30spmm_forward_cuda_kernel_mp_64PfS_PiS0_S0_S0_S0_S0_S0_S0_S0_iiiiii_param_1,
	.param .u64 .ptr .align 1 _Z30spmm_forward_cuda_kernel_mp_64PfS_PiS0_S0_S0_S0_S0_S0_S0_S0_iiiiii_param_2,
	.param .u64 .ptr .align 1 _Z30spmm_forward_cuda_kernel_mp_64PfS_PiS0_S0_S0_S0_S0_S0_S0_S0_iiiiii_param_3,
	.param .u64 .ptr .align 1 _Z30spmm_forward_cuda_kernel_mp_64PfS_PiS0_S0_S0_S0_S0_S0_S0_S0_iiiiii_param_4,
	.param .u64 .ptr .align 1 _Z30spmm_forward_cuda_kernel_mp_64PfS_PiS0_S0_S0_S0_S0_S0_S0_S0_iiiiii_param_5,
	.param .u64 .ptr .align 1 _Z30spmm_forward_cuda_kernel_mp_64PfS_PiS0_S0_S0_S0_S0_S0_S0_S0_iiiiii_param_6,
	.param .u64 .ptr .align 1 _Z30spmm_forward_cuda_kernel_mp_64PfS_PiS0_S0_S0_S0_S0_S0_S0_S0_iiiiii_param_7,
	.param .u64 .ptr .align 1 _Z30spmm_forward_cuda_kernel_mp_64PfS_PiS0_S0_S0_S0_S0_S0_S0_S0_iiiiii_param_8,
	.param .u64 .ptr .align 1 _Z30spmm_forward_cuda_kernel_mp_64PfS_PiS0_S0_S0_S0_S0_S0_S0_S0_iiiiii_param_9,
	.param .u64 .ptr .align 1 _Z30spmm_forward_cuda_kernel_mp_64PfS_PiS0_S0_S0_S0_S0_S0_S0_S0_iiiiii_param_10,
	.param .u32 _Z30spmm_forward_cuda_kernel_mp_64PfS_PiS0_S0_S0_S0_S0_S0_S0_S0_iiiiii_param_11,
	.param .u32 _Z30spmm_forward_cuda_kernel_mp_64PfS_PiS0_S0_S0_S0_S0_S0_S0_S0_iiiiii_param_12,
	.param .u32 _Z30spmm_forward_cuda_kernel_mp_64PfS_PiS0_S0_S0_S0_S0_S0_S0_S0_iiiiii_param_13,
	.param .u32 _Z30spmm_forward_cuda_kernel_mp_64PfS_PiS0_S0_S0_S0_S0_S0_S0_S0_iiiiii_param_14,
	.param .u32 _Z30spmm_forward_cuda_kernel_mp_64PfS_PiS0_S0_S0_S0_S0_S0_S0_S0_iiiiii_param_15,
	.param .u32 _Z30spmm_forward_cuda_kernel_mp_64PfS_PiS0_S0_S0_S0_S0_S0_S0_S0_iiiiii_param_16
)
{
	.reg .pred 	%p<37>;
	.reg .b32 	%r<238>;
	.reg .b32 	%f<289>;
	.reg .b64 	%rd<249>;

	ld.param.u64 	%rd17, [_Z30spmm_forward_cuda_kernel_mp_64PfS_PiS0_S0_S0_S0_S0_S0_S0_S0_iiiiii_param_0];
	ld.param.u64 	%rd18, [_Z30spmm_forward_cuda_kernel_mp_64PfS_PiS0_S0_S0_S0_S0_S0_S0_S0_iiiiii_param_1];
	ld.param.u64 	%rd19, [_Z30spmm_forward_cuda_kernel_mp_64PfS_PiS0_S0_S0_S0_S0_S0_S0_S0_iiiiii_param_3];
	ld.param.u64 	%rd20, [_Z30spmm_forward_cuda_kernel_mp_64PfS_PiS0_S0_S0_S0_S0_S0_S0_S0_iiiiii_param_4];
	ld.param.u64 	%rd12, [_Z30spmm_forward_cuda_kernel_mp_64PfS_PiS0_S0_S0_S0_S0_S0_S0_S0_iiiiii_param_6];
	ld.param.u64 	%rd13, [_Z30spmm_forward_cuda_kernel_mp_64PfS_PiS0_S0_S0_S0_S0_S0_S0_S0_iiiiii_param_7];
	ld.param.u64 	%rd14, [_Z30spmm_forward_cuda_kernel_mp_64PfS_PiS0_S0_S0_S0_S0_S0_S0_S0_iiiiii_param_8];
	ld.param.u64 	%rd15, [_Z30spmm_forward_cuda_kernel_mp_64PfS_PiS0_S0_S0_S0_S0_S0_S0_S0_iiiiii_param_9];
	ld.param.u64 	%rd16, [_Z30spmm_forward_cuda_kernel_mp_64PfS_PiS0_S0_S0_S0_S0_S0_S0_S0_iiiiii_param_10];
	ld.param.u32 	%r54, [_Z30spmm_forward_cuda_kernel_mp_64PfS_PiS0_S0_S0_S0_S0_S0_S0_S0_iiiiii_param_12];
	ld.param.u32 	%r55, [_Z30spmm_forward_cuda_kernel_mp_64PfS_PiS0_S0_S0_S0_S0_S0_S0_S0_iiiiii_param_16];
	cvta.to.global.u64 	%rd1, %rd18;
	cvta.to.global.u64 	%rd2, %rd19;
	cvta.to.global.u64 	%rd3, %rd17;
	cvta.to.global.u64 	%rd4, %rd20;
	mov.u32 	%r56, %ctaid.x;
	mov.u32 	%r57, %ntid.x;
	mov.u32 	%r1, %tid.x;
	mad.lo.s32 	%r2, %r56, %r57, %r1;
	shr.s32 	%r58, %r2, 31;
	shr.u32 	%r59, %r58, 27;
	add.s32 	%r60, %r2, %r59;
	shr.s32 	%r3, %r60, 5;
	setp.ge.s32 	%p1, %r3, %r55;
	@%p1 bra 	$L__BB1_48;
	and.b32  	%r61, %r1, 31;
	and.b32  	%r62, %r3, -2147483647;
	setp.eq.s32 	%p2, %r62, 1;
	or.b32  	%r63, %r61, 32;
	selp.b32 	%r4, %r63, %r61, %p2;
	setp.gt.s32 	%p3, %r4, %r54;
	@%p3 bra 	$L__BB1_48;
	ld.param.u64 	%rd248, [_Z30spmm_forward_cuda_kernel_mp_64PfS_PiS0_S0_S0_S0_S0_S0_S0_S0_iiiiii_param_5];
	shr.u32 	%r65, %r58, 26;
	add.s32 	%r66, %r2, %r65;
	shr.s32 	%r67, %r66, 6;
	cvta.to.global.u64 	%rd21, %rd15;
	mul.wide.s32 	%rd22, %r67, 4;
	add.s64 	%rd23, %rd21, %rd22;
	ld.global.u32 	%r227, [%rd23];
	cvta.to.global.u64 	%rd24, %rd16;
	add.s64 	%rd25, %rd24, %rd22;
	ld.global.u32 	%r6, [%rd25];
	cvta.to.global.u64 	%rd26, %rd248;
	add.s64 	%rd27, %rd26, %rd22;
	ld.global.u32 	%r223, [%rd27];
	cvta.to.global.u64 	%rd28, %rd13;
	add.s64 	%rd29, %rd28, %rd22;
	ld.global.u32 	%r8, [%rd29];
	cvta.to.global.u64 	%rd30, %rd12;
	add.s64 	%rd31, %rd30, %rd22;
	ld.global.u32 	%r235, [%rd31];
	cvta.to.global.u64 	%rd32, %rd14;
	add.s64 	%rd33, %rd32, %rd22;
	ld.global.u32 	%r10, [%rd33];
	setp.eq.s32 	%p4, %r223, 0;
	@%p4 bra 	$L__BB1_18;
	mul.wide.s32 	%rd34, %r227, 4;
	add.s64 	%rd35, %rd4, %rd34;
	ld.global.u32 	%r68, [%rd35];
	cvt.rn.f32.s32 	%f1, %r68;
	setp.lt.s32 	%p5, %r8, 1;
	mov.f32 	%f270, 0f00000000;
	@%p5 bra 	$L__BB1_15;
	and.b32  	%r11, %r8, 7;
	setp.lt.u32 	%p6, %r8, 8;
	mov.f32 	%f270, 0f00000000;
	@%p6 bra 	$L__BB1_7;
	and.b32  	%r12, %r8, 2147483640;
	mov.b32 	%r222, 0;
	mov.f32 	%f270, 0f00000000;
$L__BB1_6:
	.pragma "nounroll";
	mul.wide.s32 	%rd36, %r223, 4;
	add.s64 	%rd37, %rd2, %rd36;
	ld.global.u32 	%r70, [%rd37];
	mul.wide.s32 	%rd38, %r70, 4;
	add.s64 	%rd39, %rd4, %rd38;
	ld.global.u32 	%r71, [%rd39];
	cvt.rn.f32.s32 	%f47, %r71;
	fma.rn.f32 	%f48, %f1, %f47, 0f00000000;
	mad.lo.s32 	%r72, %r70, %r54, %r4;
	mul.wide.s32 	%rd40, %r72, 4;
	add.s64 	%rd41, %rd1, %rd40;
	ld.global.f32 	%f49, [%rd41];
	fma.rn.f32 	%f50, %f48, %f49, 0f00000000;
	add.f32 	%f51, %f270, %f50;
	ld.global.u32 	%r73, [%rd37+4];
	mul.wide.s32 	%rd42, %r73, 4;
	add.s64 	%rd43, %rd4, %rd42;
	ld.global.u32 	%r74, [%rd43];
	cvt.rn.f32.s32 	%f52, %r74;
	fma.rn.f32 	%f53, %f1, %f52, 0f00000000;
	mad.lo.s32 	%r75, %r73, %r54, %r4;
	mul.wide.s32 	%rd44, %r75, 4;
	add.s64 	%rd45, %rd1, %rd44;
	ld.global.f32 	%f54, [%rd45];
	fma.rn.f32 	%f55, %f53, %f54, 0f00000000;
	add.f32 	%f56, %f51, %f55;
	ld.global.u32 	%r76, [%rd37+8];
	mul.wide.s32 	%rd46, %r76, 4;
	add.s64 	%rd47, %rd4, %rd46;
	ld.global.u32 	%r77, [%rd47];
	cvt.rn.f32.s32 	%f57, %r77;
	fma.rn.f32 	%f58, %f1, %f57, 0f00000000;
	mad.lo.s32 	%r78, %r76, %r54, %r4;
	mul.wide.s32 	%rd48, %r78, 4;
	add.s64 	%rd49, %rd1, %rd48;
	ld.global.f32 	%f59, [%rd49];
	fma.rn.f32 	%f60, %f58, %f59, 0f00000000;
	add.f32 	%f61, %f56, %f60;
	ld.global.u32 	%r79, [%rd37+12];
	mul.wide.s32 	%rd50, %r79, 4;
	add.s64 	%rd51, %rd4, %rd50;
	ld.global.u32 	%r80, [%rd51];
	cvt.rn.f32.s32 	%f62, %r80;
	fma.rn.f32 	%f63, %f1, %f62, 0f00000000;
	mad.lo.s32 	%r81, %r79, %r54, %r4;
	mul.wide.s32 	%rd52, %r81, 4;
	add.s64 	%rd53, %rd1, %rd52;
	ld.global.f32 	%f64, [%rd53];
	fma.rn.f32 	%f65, %f63, %f64, 0f00000000;
	add.f32 	%f66, %f61, %f65;
	ld.global.u32 	%r82, [%rd37+16];
	mul.wide.s32 	%rd54, %r82, 4;
	add.s64 	%rd55, %rd4, %rd54;
	ld.global.u32 	%r83, [%rd55];
	cvt.rn.f32.s32 	%f67, %r83;
	fma.rn.f32 	%f68, %f1, %f67, 0f00000000;
	mad.lo.s32 	%r84, %r82, %r54, %r4;
	mul.wide.s32 	%rd56, %r84, 4;
	add.s64 	%rd57, %rd1, %rd56;
	ld.global.f32 	%f69, [%rd57];
	fma.rn.f32 	%f70, %f68, %f69, 0f00000000;
	add.f32 	%f71, %f66, %f70;
	ld.global.u32 	%r85, [%rd37+20];
	mul.wide.s32 	%rd58, %r85, 4;
	add.s64 	%rd59, %rd4, %rd58;
	ld.global.u32 	%r86, [%rd59];
	cvt.rn.f32.s32 	%f72, %r86;
	fma.rn.f32 	%f73, %f1, %f72, 0f00000000;
	mad.lo.s32 	%r87, %r85, %r54, %r4;
	mul.wide.s32 	%rd60, %r87, 4;
	add.s64 	%rd61, %rd1, %rd60;
	ld.global.f32 	%f74, [%rd61];
	fma.rn.f32 	%f75, %f73, %f74, 0f00000000;
	add.f32 	%f76, %f71, %f75;
	ld.global.u32 	%r88, [%rd37+24];
	mul.wide.s32 	%rd62, %r88, 4;
	add.s64 	%rd63, %rd4, %rd62;
	ld.global.u32 	%r89, [%rd63];
	cvt.rn.f32.s32 	%f77, %r89;
	fma.rn.f32 	%f78, %f1, %f77, 0f00000000;
	mad.lo.s32 	%r90, %r88, %r54, %r4;
	mul.wide.s32 	%rd64, %r90, 4;
	add.s64 	%rd65, %rd1, %rd64;
	ld.global.f32 	%f79, [%rd65];
	fma.rn.f32 	%f80, %f78, %f79, 0f00000000;
	add.f32 	%f81, %f76, %f80;
	add.s32 	%r223, %r223, 8;
	ld.global.u32 	%r91, [%rd37+28];
	mul.wide.s32 	%rd66, %r91, 4;
	add.s64 	%rd67, %rd4, %rd66;
	ld.global.u32 	%r92, [%rd67];
	cvt.rn.f32.s32 	%f82, %r92;
	fma.rn.f32 	%f83, %f1, %f82, 0f00000000;
	mad.lo.s32 	%r93, %r91, %r54, %r4;
	mul.wide.s32 	%rd68, %r93, 4;
	add.s64 	%rd69, %rd1, %rd68;
	ld.global.f32 	%f84, [%rd69];
	fma.rn.f32 	%f85, %f83, %f84, 0f00000000;
	add.f32 	%f270, %f81, %f85;
	add.s32 	%r222, %r222, 8;
	setp.ne.s32 	%p7, %r222, %r12;
	@%p7 bra 	$L__BB1_6;
$L__BB1_7:
	setp.eq.s32 	%p8, %r11, 0;
	@%p8 bra 	$L__BB1_15;
	and.b32  	%r18, %r8, 3;
	setp.lt.u32 	%p9, %r11, 4;
	@%p9 bra 	$L__BB1_10;
	mul.wide.s32 	%rd70, %r223, 4;
	add.s64 	%rd71, %rd2, %rd70;
	ld.global.u32 	%r94, [%rd71];
	mul.wide.s32 	%rd72, %r94, 4;
	add.s64 	%rd73, %rd4, %rd72;
	ld.global.u32 	%r95, [%rd73];
	cvt.rn.f32.s32 	%f87, %r95;
	fma.rn.f32 	%f88, %f1, %f87, 0f00000000;
	mad.lo.s32 	%r96, %r94, %r54, %r4;
	mul.wide.s32 	%rd74, %r96, 4;
	add.s64 	%rd75, %rd1, %rd74;
	ld.global.f32 	%f89, [%rd75];
	fma.rn.f32 	%f90, %f88, %f89, 0f00000000;
	add.f32 	%f91, %f270, %f90;
	ld.global.u32 	%r97, [%rd71+4];
	mul.wide.s32 	%rd76, %r97, 4;
	add.s64 	%rd77, %rd4, %rd76;
	ld.global.u32 	%r98, [%rd77];
	cvt.rn.f32.s32 	%f92, %r98;
	fma.rn.f32 	%f93, %f1, %f92, 0f00000000;
	mad.lo.s32 	%r99, %r97, %r54, %r4;
	mul.wide.s32 	%rd78, %r99, 4;
	add.s64 	%rd79, %rd1, %rd78;
	ld.global.f32 	%f94, [%rd79];
	fma.rn.f32 	%f95, %f93, %f94, 0f00000000;
	add.f32 	%f96, %f91, %f95;
	ld.global.u32 	%r100, [%rd71+8];
	mul.wide.s32 	%rd80, %r100, 4;
	add.s64 	%rd81, %rd4, %rd80;
	ld.global.u32 	%r101, [%rd81];
	cvt.rn.f32.s32 	%f97, %r101;
	fma.rn.f32 	%f98, %f1, %f97, 0f00000000;
	mad.lo.s32 	%r102, %r100, %r54, %r4;
	mul.wide.s32 	%rd82, %r102, 4;
	add.s64 	%rd83, %rd1, %rd82;
	ld.global.f32 	%f99, [%rd83];
	fma.rn.f32 	%f100, %f98, %f99, 0f00000000;
	add.f32 	%f101, %f96, %f100;
	ld.global.u32 	%r103, [%rd71+12];
	mul.wide.s32 	%rd84, %r103, 4;
	add.s64 	%rd85, %rd4, %rd84;
	ld.global.u32 	%r104, [%rd85];
	cvt.rn.f32.s32 	%f102, %r104;
	fma.rn.f32 	%f103, %f1, %f102, 0f00000000;
	mad.lo.s32 	%r105, %r103, %r54, %r4;
	mul.wide.s32 	%rd86, %r105, 4;
	add.s64 	%rd87, %rd1, %rd86;
	ld.global.f32 	%f104, [%rd87];
	fma.rn.f32 	%f105, %f103, %f104, 0f00000000;
	add.f32 	%f270, %f101, %f105;
	add.s32 	%r223, %r223, 4;
$L__BB1_10:
	setp.eq.s32 	%p10, %r18, 0;
	@%p10 bra 	$L__BB1_15;
	setp.eq.s32 	%p11, %r18, 1;
	@%p11 bra 	$L__BB1_13;
	mul.wide.s32 	%rd88, %r223, 4;
	add.s64 	%rd89, %rd2, %rd88;
	ld.global.u32 	%r106, [%rd89];
	mul.wide.s32 	%rd90, %r106, 4;
	add.s64 	%rd91, %rd4, %rd90;
	ld.global.u32 	%r107, [%rd91];
	cvt.rn.f32.s32 	%f107, %r107;
	fma.rn.f32 	%f108, %f1, %f107, 0f00000000;
	mad.lo.s32 	%r108, %r106, %r54, %r4;
	mul.wide.s32 	%rd92, %r108, 4;
	add.s64 	%rd93, %rd1, %rd92;
	ld.global.f32 	%f109, [%rd93];
	fma.rn.f32 	%f110, %f108, %f109, 0f00000000;
	add.f32 	%f111, %f270, %f110;
	ld.global.u32 	%r109, [%rd89+4];
	mul.wide.s32 	%rd94, %r109, 4;
	add.s64 	%rd95, %rd4, %rd94;
	ld.global.u32 	%r110, [%rd95];
	cvt.rn.f32.s32 	%f112, %r110;
	fma.rn.f32 	%f113, %f1, %f112, 0f00000000;
	mad.lo.s32 	%r111, %r109, %r54, %r4;
	mul.wide.s32 	%rd96, %r111, 4;
	add.s64 	%rd97, %rd1, %rd96;
	ld.global.f32 	%f114, [%rd97];
	fma.rn.f32 	%f115, %f113, %f114, 0f00000000;
	add.f32 	%f270, %f111, %f115;
	add.s32 	%r223, %r223, 2;
$L__BB1_13:
	and.b32  	%r112, %r8, 1;
	setp.eq.b32 	%p12, %r112, 1;
	not.pred 	%p13, %p12;
	@%p13 bra 	$L__BB1_15;
	mul.wide.s32 	%rd98, %r223, 4;
	add.s64 	%rd99, %rd2, %rd98;
	ld.global.u32 	%r113, [%rd99];
	mul.wide.s32 	%rd100, %r113, 4;
	add.s64 	%rd101, %rd4, %rd100;
	ld.global.u32 	%r114, [%rd101];
	cvt.rn.f32.s32 	%f116, %r114;
	fma.rn.f32 	%f117, %f1, %f116, 0f00000000;
	mad.lo.s32 	%r115, %r113, %r54, %r4;
	mul.wide.s32 	%rd102, %r115, 4;
	add.s64 	%rd103, %rd1, %rd102;
	ld.global.f32 	%f118, [%rd103];
	fma.rn.f32 	%f119, %f117, %f118, 0f00000000;
	add.f32 	%f270, %f270, %f119;
$L__BB1_15:
	mad.lo.s32 	%r116, %r227, %r54, %r4;
	mul.wide.s32 	%rd104, %r116, 4;
	add.s64 	%rd5, %rd3, %rd104;
$L__BB1_16:
	atom.global.exch.b32 	%r117, [%rd5], 0;
	mov.b32 	%f120, %r117;
	add.f32 	%f121, %f270, %f120;
	mov.b32 	%r118, %f121;
	atom.global.exch.b32 	%r119, [%rd5], %r118;
	mov.b32 	%f270, %r119;
	setp.neu.f32 	%p14, %f270, 0f00000000;
	@%p14 bra 	$L__BB1_16;
	add.s32 	%r227, %r227, 1;
$L__BB1_18:
	setp.ge.s32 	%p15, %r227, %r6;
	@%p15 bra 	$L__BB1_33;
	ld.param.u64 	%rd247, [_Z30spmm_forward_cuda_kernel_mp_64PfS_PiS0_S0_S0_S0_S0_S0_S0_S0_iiiiii_param_2];
	add.s64 	%rd6, %rd2, 16;
	cvta.to.global.u64 	%rd7, %rd247;
$L__BB1_20:
	mov.u32 	%r25, %r227;
	mul.wide.s32 	%rd105, %r25, 4;
	add.s64 	%rd106, %rd4, %rd105;
	ld.global.u32 	%r120, [%rd106];
	cvt.rn.f32.s32 	%f16, %r120;
	add.s32 	%r227, %r25, 1;
	add.s64 	%rd107, %rd7, %rd105;
	ld.global.u32 	%r27, [%rd107+4];
	ld.global.u32 	%r230, [%rd107];
	sub.s32 	%r29, %r27, %r230;
	setp.lt.s32 	%p16, %r29, 1;
	mov.f32 	%f279, 0f00000000;
	@%p16 bra 	$L__BB1_32;
	and.b32  	%r30, %r29, 7;
	sub.s32 	%r121, %r230, %r27;
	setp.gt.u32 	%p17, %r121, -8;
	mov.f32 	%f279, 0f00000000;
	@%p17 bra 	$L__BB1_24;
	and.b32  	%r122, %r29, 2147483640;
	neg.s32 	%r228, %r122;
	mov.f32 	%f279, 0f00000000;
$L__BB1_23:
	.pragma "nounroll";
	mul.wide.s32 	%rd108, %r230, 4;
	add.s64 	%rd109, %rd6, %rd108;
	ld.global.u32 	%r123, [%rd109+-16];
	mul.wide.s32 	%rd110, %r123, 4;
	add.s64 	%rd111, %rd4, %rd110;
	ld.global.u32 	%r124, [%rd111];
	cvt.rn.f32.s32 	%f126, %r124;
	fma.rn.f32 	%f127, %f16, %f126, 0f00000000;
	mad.lo.s32 	%r125, %r123, %r54, %r4;
	mul.wide.s32 	%rd112, %r125, 4;
	add.s64 	%rd113, %rd1, %rd112;
	ld.global.f32 	%f128, [%rd113];
	fma.rn.f32 	%f129, %f127, %f128, 0f00000000;
	add.f32 	%f130, %f279, %f129;
	ld.global.u32 	%r126, [%rd109+-12];
	mul.wide.s32 	%rd114, %r126, 4;
	add.s64 	%rd115, %rd4, %rd114;
	ld.global.u32 	%r127, [%rd115];
	cvt.rn.f32.s32 	%f131, %r127;
	fma.rn.f32 	%f132, %f16, %f131, 0f00000000;
	mad.lo.s32 	%r128, %r126, %r54, %r4;
	mul.wide.s32 	%rd116, %r128, 4;
	add.s64 	%rd117, %rd1, %rd116;
	ld.global.f32 	%f133, [%rd117];
	fma.rn.f32 	%f134, %f132, %f133, 0f00000000;
	add.f32 	%f135, %f130, %f134;
	ld.global.u32 	%r129, [%rd109+-8];
	mul.wide.s32 	%rd118, %r129, 4;
	add.s64 	%rd119, %rd4, %rd118;
	ld.global.u32 	%r130, [%rd119];
	cvt.rn.f32.s32 	%f136, %r130;
	fma.rn.f32 	%f137, %f16, %f136, 0f00000000;
	mad.lo.s32 	%r131, %r129, %r54, %r4;
	mul.wide.s32 	%rd120, %r131, 4;
	add.s64 	%rd121, %rd1, %rd120;
	ld.global.f32 	%f138, [%rd121];
	fma.rn.f32 	%f139, %f137, %f138, 0f00000000;
	add.f32 	%f140, %f135, %f139;
	ld.global.u32 	%r132, [%rd109+-4];
	mul.wide.s32 	%rd122, %r132, 4;
	add.s64 	%rd123, %rd4, %rd122;
	ld.global.u32 	%r133, [%rd123];
	cvt.rn.f32.s32 	%f141, %r133;
	fma.rn.f32 	%f142, %f16, %f141, 0f00000000;
	mad.lo.s32 	%r134, %r132, %r54, %r4;
	mul.wide.s32 	%rd124, %r134, 4;
	add.s64 	%rd125, %rd1, %rd124;
	ld.global.f32 	%f143, [%rd125];
	fma.rn.f32 	%f144, %f142, %f143, 0f00000000;
	add.f32 	%f145, %f140, %f144;
	ld.global.u32 	%r135, [%rd109];
	mul.wide.s32 	%rd126, %r135, 4;
	add.s64 	%rd127, %rd4, %rd126;
	ld.global.u32 	%r136, [%rd127];
	cvt.rn.f32.s32 	%f146, %r136;
	fma.rn.f32 	%f147, %f16, %f146, 0f00000000;
	mad.lo.s32 	%r137, %r135, %r54, %r4;
	mul.wide.s32 	%rd128, %r137, 4;
	add.s64 	%rd129, %rd1, %rd128;
	ld.global.f32 	%f148, [%rd129];
	fma.rn.f32 	%f149, %f147, %f148, 0f00000000;
	add.f32 	%f150, %f145, %f149;
	ld.global.u32 	%r138, [%rd109+4];
	mul.wide.s32 	%rd130, %r138, 4;
	add.s64 	%rd131, %rd4, %rd130;
	ld.global.u32 	%r139, [%rd131];
	cvt.rn.f32.s32 	%f151, %r139;
	fma.rn.f32 	%f152, %f16, %f151, 0f00000000;
	mad.lo.s32 	%r140, %r138, %r54, %r4;
	mul.wide.s32 	%rd132, %r140, 4;
	add.s64 	%rd133, %rd1, %rd132;
	ld.global.f32 	%f153, [%rd133];
	fma.rn.f32 	%f154, %f152, %f153, 0f00000000;
	add.f32 	%f155, %f150, %f154;
	ld.global.u32 	%r141, [%rd109+8];
	mul.wide.s32 	%rd134, %r141, 4;
	add.s64 	%rd135, %rd4, %rd134;
	ld.global.u32 	%r142, [%rd135];
	cvt.rn.f32.s32 	%f156, %r142;
	fma.rn.f32 	%f157, %f16, %f156, 0f00000000;
	mad.lo.s32 	%r143, %r141, %r54, %r4;
	mul.wide.s32 	%rd136, %r143, 4;
	add.s64 	%rd137, %rd1, %rd136;
	ld.global.f32 	%f158, [%rd137];
	fma.rn.f32 	%f159, %f157, %f158, 0f00000000;
	add.f32 	%f160, %f155, %f159;
	ld.global.u32 	%r144, [%rd109+12];
	mul.wide.s32 	%rd138, %r144, 4;
	add.s64 	%rd139, %rd4, %rd138;
	ld.global.u32 	%r145, [%rd139];
	cvt.rn.f32.s32 	%f161, %r145;
	fma.rn.f32 	%f162, %f16, %f161, 0f00000000;
	mad.lo.s32 	%r146, %r144, %r54, %r4;
	mul.wide.s32 	%rd140, %r146, 4;
	add.s64 	%rd141, %rd1, %rd140;
	ld.global.f32 	%f163, [%rd141];
	fma.rn.f32 	%f164, %f162, %f163, 0f00000000;
	add.f32 	%f279, %f160, %f164;
	add.s32 	%r230, %r230, 8;
	add.s32 	%r228, %r228, 8;
	setp.ne.s32 	%p18, %r228, 0;
	@%p18 bra 	$L__BB1_23;
$L__BB1_24:
	setp.eq.s32 	%p19, %r30, 0;
	@%p19 bra 	$L__BB1_32;
	and.b32  	%r37, %r29, 3;
	setp.lt.u32 	%p20, %r30, 4;
	@%p20 bra 	$L__BB1_27;
	mul.wide.s32 	%rd142, %r230, 4;
	add.s64 	%rd143, %rd2, %rd142;
	ld.global.u32 	%r147, [%rd143];
	mul.wide.s32 	%rd144, %r147, 4;
	add.s64 	%rd145, %rd4, %rd144;
	ld.global.u32 	%r148, [%rd145];
	cvt.rn.f32.s32 	%f166, %r148;
	fma.rn.f32 	%f167, %f16, %f166, 0f00000000;
	mad.lo.s32 	%r149, %r147, %r54, %r4;
	mul.wide.s32 	%rd146, %r149, 4;
	add.s64 	%rd147, %rd1, %rd146;
	ld.global.f32 	%f168, [%rd147];
	fma.rn.f32 	%f169, %f167, %f168, 0f00000000;
	add.f32 	%f170, %f279, %f169;
	ld.global.u32 	%r150, [%rd143+4];
	mul.wide.s32 	%rd148, %r150, 4;
	add.s64 	%rd149, %rd4, %rd148;
	ld.global.u32 	%r151, [%rd149];
	cvt.rn.f32.s32 	%f171, %r151;
	fma.rn.f32 	%f172, %f16, %f171, 0f00000000;
	mad.lo.s32 	%r152, %r150, %r54, %r4;
	mul.wide.s32 	%rd150, %r152, 4;
	add.s64 	%rd151, %rd1, %rd150;
	ld.global.f32 	%f173, [%rd151];
	fma.rn.f32 	%f174, %f172, %f173, 0f00000000;
	add.f32 	%f175, %f170, %f174;
	ld.global.u32 	%r153, [%rd143+8];
	mul.wide.s32 	%rd152, %r153, 4;
	add.s64 	%rd153, %rd4, %rd152;
	ld.global.u32 	%r154, [%rd153];
	cvt.rn.f32.s32 	%f176, %r154;
	fma.rn.f32 	%f177, %f16, %f176, 0f00000000;
	mad.lo.s32 	%r155, %r153, %r54, %r4;
	mul.wide.s32 	%rd154, %r155, 4;
	add.s64 	%rd155, %rd1, %rd154;
	ld.global.f32 	%f178, [%rd155];
	fma.rn.f32 	%f179, %f177, %f178, 0f00000000;
	add.f32 	%f180, %f175, %f179;
	ld.global.u32 	%r156, [%rd143+12];
	mul.wide.s32 	%rd156, %r156, 4;
	add.s64 	%rd157, %rd4, %rd156;
	ld.global.u32 	%r157, [%rd157];
	cvt.rn.f32.s32 	%f181, %r157;
	fma.rn.f32 	%f182, %f16, %f181, 0f00000000;
	mad.lo.s32 	%r158, %r156, %r54, %r4;
	mul.wide.s32 	%rd158, %r158, 4;
	add.s64 	%rd159, %rd1, %rd158;
	ld.global.f32 	%f183, [%rd159];
	fma.rn.f32 	%f184, %f182, %f183, 0f00000000;
	add.f32 	%f279, %f180, %f184;
	add.s32 	%r230, %r230, 4;
$L__BB1_27:
	setp.eq.s32 	%p21, %r37, 0;
	@%p21 bra 	$L__BB1_32;
	setp.eq.s32 	%p22, %r37, 1;
	@%p22 bra 	$L__BB1_30;
	mul.wide.s32 	%rd160, %r230, 4;
	add.s64 	%rd161, %rd2, %rd160;
	ld.global.u32 	%r159, [%rd161];
	mul.wide.s32 	%rd162, %r159, 4;
	add.s64 	%rd163, %rd4, %rd162;
	ld.global.u32 	%r160, [%rd163];
	cvt.rn.f32.s32 	%f186, %r160;
	fma.rn.f32 	%f187, %f16, %f186, 0f00000000;
	mad.lo.s32 	%r161, %r159, %r54, %r4;
	mul.wide.s32 	%rd164, %r161, 4;
	add.s64 	%rd165, %rd1, %rd164;
	ld.global.f32 	%f188, [%rd165];
	fma.rn.f32 	%f189, %f187, %f188, 0f00000000;
	add.f32 	%f190, %f279, %f189;
	ld.global.u32 	%r162, [%rd161+4];
	mul.wide.s32 	%rd166, %r162, 4;
	add.s64 	%rd167, %rd4, %rd166;
	ld.global.u32 	%r163, [%rd167];
	cvt.rn.f32.s32 	%f191, %r163;
	fma.rn.f32 	%f192, %f16, %f191, 0f00000000;
	mad.lo.s32 	%r164, %r162, %r54, %r4;
	mul.wide.s32 	%rd168, %r164, 4;
	add.s64 	%rd169, %rd1, %rd168;
	ld.global.f32 	%f193, [%rd169];
	fma.rn.f32 	%f194, %f192, %f193, 0f00000000;
	add.f32 	%f279, %f190, %f194;
	add.s32 	%r230, %r230, 2;
$L__BB1_30:
	and.b32  	%r165, %r29, 1;
	setp.eq.b32 	%p23, %r165, 1;
	not.pred 	%p24, %p23;
	@%p24 bra 	$L__BB1_32;
	mul.wide.s32 	%rd170, %r230, 4;
	add.s64 	%rd171, %rd2, %rd170;
	ld.global.u32 	%r166, [%rd171];
	mul.wide.s32 	%rd172, %r166, 4;
	add.s64 	%rd173, %rd4, %rd172;
	ld.global.u32 	%r167, [%rd173];
	cvt.rn.f32.s32 	%f195, %r167;
	fma.rn.f32 	%f196, %f16, %f195, 0f00000000;
	mad.lo.s32 	%r168, %r166, %r54, %r4;
	mul.wide.s32 	%rd174, %r168, 4;
	add.s64 	%rd175, %rd1, %rd174;
	ld.global.f32 	%f197, [%rd175];
	fma.rn.f32 	%f198, %f196, %f197, 0f00000000;
	add.f32 	%f279, %f279, %f198;
$L__BB1_32:
	mad.lo.s32 	%r169, %r25, %r54, %r4;
	mul.wide.s32 	%rd176, %r169, 4;
	add.s64 	%rd177, %rd3, %rd176;
	st.global.f32 	[%rd177], %f279;
	setp.ne.s32 	%p25, %r227, %r6;
	@%p25 bra 	$L__BB1_20;
$L__BB1_33:
	setp.eq.s32 	%p26, %r235, 0;
	@%p26 bra 	$L__BB1_48;
	setp.lt.s32 	%p27, %r10, 1;
	mov.f32 	%f287, 0f00000000;
	@%p27 bra 	$L__BB1_46;
	and.b32  	%r42, %r10, 7;
	setp.lt.u32 	%p28, %r10, 8;
	mov.f32 	%f287, 0f00000000;
	@%p28 bra 	$L__BB1_38;
	and.b32  	%r170, %r10, 2147483640;
	neg.s32 	%r233, %r170;
	add.s64 	%rd8, %rd2, 16;
	mov.f32 	%f287, 0f00000000;
$L__BB1_37:
	.pragma "nounroll";
	mul.wide.s32 	%rd178, %r235, 4;
	add.s64 	%rd179, %rd8, %rd178;
	ld.global.u32 	%r171, [%rd179+-16];
	mul.wide.s32 	%rd180, %r171, 4;
	add.s64 	%rd181, %rd4, %rd180;
	ld.global.u32 	%r172, [%rd181];
	cvt.rn.f32.s32 	%f203, %r172;
	mad.lo.s32 	%r173, %r171, %r54, %r4;
	mul.wide.s32 	%rd182, %r173, 4;
	add.s64 	%rd183, %rd1, %rd182;
	ld.global.f32 	%f204, [%rd183];
	fma.rn.f32 	%f205, %f203, %f204, 0f00000000;
	add.f32 	%f206, %f287, %f205;
	ld.global.u32 	%r174, [%rd179+-12];
	mul.wide.s32 	%rd184, %r174, 4;
	add.s64 	%rd185, %rd4, %rd184;
	ld.global.u32 	%r175, [%rd185];
	cvt.rn.f32.s32 	%f207, %r175;
	mad.lo.s32 	%r176, %r174, %r54, %r4;
	mul.wide.s32 	%rd186, %r176, 4;
	add.s64 	%rd187, %rd1, %rd186;
	ld.global.f32 	%f208, [%rd187];
	fma.rn.f32 	%f209, %f207, %f208, 0f00000000;
	add.f32 	%f210, %f206, %f209;
	ld.global.u32 	%r177, [%rd179+-8];
	mul.wide.s32 	%rd188, %r177, 4;
	add.s64 	%rd189, %rd4, %rd188;
	ld.global.u32 	%r178, [%rd189];
	cvt.rn.f32.s32 	%f211, %r178;
	mad.lo.s32 	%r179, %r177, %r54, %r4;
	mul.wide.s32 	%rd190, %r179, 4;
	add.s64 	%rd191, %rd1, %rd190;
	ld.global.f32 	%f212, [%rd191];
	fma.rn.f32 	%f213, %f211, %f212, 0f00000000;
	add.f32 	%f214, %f210, %f213;
	ld.global.u32 	%r180, [%rd179+-4];
	mul.wide.s32 	%rd192, %r180, 4;
	add.s64 	%rd193, %rd4, %rd192;
	ld.global.u32 	%r181, [%rd193];
	cvt.rn.f32.s32 	%f215, %r181;
	mad.lo.s32 	%r182, %r180, %r54, %r4;
	mul.wide.s32 	%rd194, %r182, 4;
	add.s64 	%rd195, %rd1, %rd194;
	ld.global.f32 	%f216, [%rd195];
	fma.rn.f32 	%f217, %f215, %f216, 0f00000000;
	add.f32 	%f218, %f214, %f217;
	ld.global.u32 	%r183, [%rd179];
	mul.wide.s32 	%rd196, %r183, 4;
	add.s64 	%rd197, %rd4, %rd196;
	ld.global.u32 	%r184, [%rd197];
	cvt.rn.f32.s32 	%f219, %r184;
	mad.lo.s32 	%r185, %r183, %r54, %r4;
	mul.wide.s32 	%rd198, %r185, 4;
	add.s64 	%rd199, %rd1, %rd198;
	ld.global.f32 	%f220, [%rd199];
	fma.rn.f32 	%f221, %f219, %f220, 0f00000000;
	add.f32 	%f222, %f218, %f221;
	ld.global.u32 	%r186, [%rd179+4];
	mul.wide.s32 	%rd200, %r186, 4;
	add.s64 	%rd201, %rd4, %rd200;
	ld.global.u32 	%r187, [%rd201];
	cvt.rn.f32.s32 	%f223, %r187;
	mad.lo.s32 	%r188, %r186, %r54, %r4;
	mul.wide.s32 	%rd202, %r188, 4;
	add.s64 	%rd203, %rd1, %rd202;
	ld.global.f32 	%f224, [%rd203];
	fma.rn.f32 	%f225, %f223, %f224, 0f00000000;
	add.f32 	%f226, %f222, %f225;
	ld.global.u32 	%r189, [%rd179+8];
	mul.wide.s32 	%rd204, %r189, 4;
	add.s64 	%rd205, %rd4, %rd204;
	ld.global.u32 	%r190, [%rd205];
	cvt.rn.f32.s32 	%f227, %r190;
	mad.lo.s32 	%r191, %r189, %r54, %r4;
	mul.wide.s32 	%rd206, %r191, 4;
	add.s64 	%rd207, %rd1, %rd206;
	ld.global.f32 	%f228, [%rd207];
	fma.rn.f32 	%f229, %f227, %f228, 0f00000000;
	add.f32 	%f230, %f226, %f229;
	add.s32 	%r235, %r235, 8;
	ld.global.u32 	%r192, [%rd179+12];
	mul.wide.s32 	%rd208, %r192, 4;
	add.s64 	%rd209, %rd4, %rd208;
	ld.global.u32 	%r193, [%rd209];
	cvt.rn.f32.s32 	%f231, %r193;
	mad.lo.s32 	%r194, %r192, %r54, %r4;
	mul.wide.s32 	%rd210, %r194, 4;
	add.s64 	%rd211, %rd1, %rd210;
	ld.global.f32 	%f232, [%rd211];
	fma.rn.f32 	%f233, %f231, %f232, 0f00000000;
	add.f32 	%f287, %f230, %f233;
	add.s32 	%r233, %r233, 8;
	setp.ne.s32 	%p29, %r233, 0;
	@%p29 bra 	$L__BB1_37;
$L__BB1_38:
	setp.eq.s32 	%p30, %r42, 0;
	@%p30 bra 	$L__BB1_46;
	and.b32  	%r49, %r10, 3;
	setp.lt.u32 	%p31, %r42, 4;
	@%p31 bra 	$L__BB1_41;
	mul.wide.s32 	%rd212, %r235, 4;
	add.s64 	%rd213, %rd2, %rd212;
	ld.global.u32 	%r195, [%rd213];
	mul.wide.s32 	%rd214, %r195, 4;
	add.s64 	%rd215, %rd4, %rd214;
	ld.global.u32 	%r196, [%rd215];
	cvt.rn.f32.s32 	%f235, %r196;
	mad.lo.s32 	%r197, %r195, %r54, %r4;
	mul.wide.s32 	%rd216, %r197, 4;
	add.s64 	%rd217, %rd1, %rd216;
	ld.global.f32 	%f236, [%rd217];
	fma.rn.f32 	%f237, %f235, %f236, 0f00000000;
	add.f32 	%f238, %f287, %f237;
	ld.global.u32 	%r198, [%rd213+4];
	mul.wide.s32 	%rd218, %r198, 4;
	add.s64 	%rd219, %rd4, %rd218;
	ld.global.u32 	%r199, [%rd219];
	cvt.rn.f32.s32 	%f239, %r199;
	mad.lo.s32 	%r200, %r198, %r54, %r4;
	mul.wide.s32 	%rd220, %r200, 4;
	add.s64 	%rd221, %rd1, %rd220;
	ld.global.f32 	%f240, [%rd221];
	fma.rn.f32 	%f241, %f239, %f240, 0f00000000;
	add.f32 	%f242, %f238, %f241;
	ld.global.u32 	%r201, [%rd213+8];
	mul.wide.s32 	%rd222, %r201, 4;
	add.s64 	%rd223, %rd4, %rd222;
	ld.global.u32 	%r202, [%rd223];
	cvt.rn.f32.s32 	%f243, %r202;
	mad.lo.s32 	%r203, %r201, %r54, %r4;
	mul.wide.s32 	%rd224, %r203, 4;
	add.s64 	%rd225, %rd1, %rd224;
	ld.global.f32 	%f244, [%rd225];
	fma.rn.f32 	%f245, %f243, %f244, 0f00000000;
	add.f32 	%f246, %f242, %f245;
	ld.global.u32 	%r204, [%rd213+12];
	mul.wide.s32 	%rd226, %r204, 4;
	add.s64 	%rd227, %rd4, %rd226;
	ld.global.u32 	%r205, [%rd227];
	cvt.rn.f32.s32 	%f247, %r205;
	mad.lo.s32 	%r206, %r204, %r54, %r4;
	mul.wide.s32 	%rd228, %r206, 4;
	add.s64 	%rd229, %rd1, %rd228;
	ld.global.f32 	%f248, [%rd229];
	fma.rn.f32 	%f249, %f247, %f248, 0f00000000;
	add.f32 	%f287, %f246, %f249;
	add.s32 	%r235, %r235, 4;
$L__BB1_41:
	setp.eq.s32 	%p32, %r49, 0;
	@%p32 bra 	$L__BB1_46;
	setp.eq.s32 	%p33, %r49, 1;
	@%p33 bra 	$L__BB1_44;
	mul.wide.s32 	%rd230, %r235, 4;
	add.s64 	%rd231, %rd2, %rd230;
	ld.global.u32 	%r207, [%rd231];
	mul.wide.s32 	%rd232, %r207, 4;
	add.s64 	%rd233, %rd4, %rd232;
	ld.global.u32 	%r208, [%rd233];
	cvt.rn.f32.s32 	%f251, %r208;
	mad.lo.s32 	%r209, %r207, %r54, %r4;
	mul.wide.s32 	%rd234, %r209, 4;
	add.s64 	%rd235, %rd1, %rd234;
	ld.global.f32 	%f252, [%rd235];
	fma.rn.f32 	%f253, %f251, %f252, 0f00000000;
	add.f32 	%f254, %f287, %f253;
	ld.global.u32 	%r210, [%rd231+4];
	mul.wide.s32 	%rd236, %r210, 4;
	add.s64 	%rd237, %rd4, %rd236;
	ld.global.u32 	%r211, [%rd237];
	cvt.rn.f32.s32 	%f255, %r211;
	mad.lo.s32 	%r212, %r210, %r54, %r4;
	mul.wide.s32 	%rd238, %r212, 4;
	add.s64 	%rd239, %rd1, %rd238;
	ld.global.f32 	%f256, [%rd239];
	fma.rn.f32 	%f257, %f255, %f256, 0f00000000;
	add.f32 	%f287, %f254, %f257;
	add.s32 	%r235, %r235, 2;
$L__BB1_44:
	and.b32  	%r213, %r10, 1;
	setp.eq.b32 	%p34, %r213, 1;
	not.pred 	%p35, %p34;
	@%p35 bra 	$L__BB1_46;
	mul.wide.s32 	%rd240, %r235, 4;
	add.s64 	%rd241, %rd2, %rd240;
	ld.global.u32 	%r214, [%rd241];
	mul.wide.s32 	%rd242, %r214, 4;
	add.s64 	%rd243, %rd4, %rd242;
	ld.global.u32 	%r215, [%rd243];
	cvt.rn.f32.s32 	%f258, %r215;
	mad.lo.s32 	%r216, %r214, %r54, %r4;
	mul.wide.s32 	%rd244, %r216, 4;
	add.s64 	%rd245, %rd1, %rd244;
	ld.global.f32 	%f259, [%rd245];
	fma.rn.f32 	%f260, %f258, %f259, 0f00000000;
	add.f32 	%f287, %f287, %f260;
$L__BB1_46:
	mad.lo.s32 	%r217, %r6, %r54, %r4;
	mul.wide.s32 	%rd246, %r217, 4;
	add.s64 	%rd9, %rd3, %rd246;
$L__BB1_47:
	atom.global.exch.b32 	%r218, [%rd9], 0;
	mov.b32 	%f261, %r218;
	add.f32 	%f262, %f287, %f261;
	mov.b32 	%r219, %f262;
	atom.global.exch.b32 	%r220, [%rd9], %r219;
	mov.b32 	%f287, %r220;
	setp.neu.f32 	%p36, %f287, 0f00000000;
	@%p36 bra 	$L__BB1_47;
$L__BB1_48:
	ret;

}


// ===== COMPILED SASS (sm_100) =====

	.target	sm_100

	.elftype	@"ET_EXEC"


//--------------------- .note.nv.tkinfo           --------------------------
	.section	.note.nv.tkinfo,"",@"SHT_NOTE"
	.sectionflags	@"SHF_NOTE_NV_TKINFO"
	.tkinfo
        /*0018*/ 	.word	0x00000002
        /*0030*/ 	.string	""
        /*0030*/ 	.string	"ptxas"
        /*0030*/ 	.string	"Cuda compilation tools, release 13.0, V13.0.88"
        /*0030*/ 	.string	"Build cuda_13.0.r13.0/compiler.36424714_0"
        /*0030*/ 	.string	"-arch sm_100 -m 64 "



//--------------------- .note.nv.cuinfo           --------------------------
	.section	.note.nv.cuinfo,"",@"SHT_NOTE"
	.sectionflags	@"SHF_NOTE_NV_CUINFO"
        /*0018*/ 	.short	0x0002
        /*001a*/ 	.short	0x0064
        /*001c*/ 	.short	0x0082
	.zero		2


//--------------------- .nv.info                  --------------------------
	.section	.nv.info,"",@"SHT_CUDA_INFO"
	.align	4


	//----- nvinfo : EIATTR_REGCOUNT
	.align		4
        /*0000*/ 	.byte	0x04, 0x2f
        /*0002*/ 	.short	(.L_1 - .L_0)
	.align		4
.L_0:
        /*0004*/ 	.word	index@(_Z27spmm_forward_cuda_kernel_mpPfS_PiS0_S0_S0_S0_S0_S0_S0_S0_iiiiii)
        /*0008*/ 	.word	0x00000020


	//----- nvinfo : EIATTR_FRAME_SIZE
	.align		4
.L_1:
        /*000c*/ 	.byte	0x04, 0x11
        /*000e*/ 	.short	(.L_3 - .L_2)
	.align		4
.L_2:
        /*0010*/ 	.word	index@(_Z27spmm_forward_cuda_kernel_mpPfS_PiS0_S0_S0_S0_S0_S0_S0_S0_iiiiii)
        /*0014*/ 	.word	0x00000000


	//----- nvinfo : EIATTR_REGCOUNT
	.align		4
.L_3:
        /*0018*/ 	.byte	0x04, 0x2f
        /*001a*/ 	.short	(.L_5 - .L_4)
	.align		4
.L_4:
        /*001c*/ 	.word	index@(_Z30spmm_forward_cuda_kernel_mp_64PfS_PiS0_S0_S0_S0_S0_S0_S0_S0_iiiiii)
        /*0020*/ 	.word	0x00000020


	//----- nvinfo : EIATTR_FRAME_SIZE
	.align		4
.L_5:
        /*0024*/ 	.byte	0x04, 0x11
        /*0026*/ 	.short	(.L_7 - .L_6)
	.align		4
.L_6:
        /*0028*/ 	.word	index@(_Z30spmm_forward_cuda_kernel_mp_64PfS_PiS0_S0_S0_S0_S0_S0_S0_S0_iiiiii)
        /*002c*/ 	.word	0x00000000


	//----- nvinfo : EIATTR_MIN_STACK_SIZE
	.align		4
.L_7:
        /*0030*/ 	.byte	0x04, 0x12
        /*0032*/ 	.short	(.L_9 - .L_8)
	.align		4
.L_8:
        /*0034*/ 	.word	index@(_Z30spmm_forward_cuda_kernel_mp_64PfS_PiS0_S0_S0_S0_S0_S0_S0_S0_iiiiii)
        /*0038*/ 	.word	0x00000000


	//----- nvinfo : EIATTR_MIN_STACK_SIZE
	.align		4
.L_9:
        /*003c*/ 	.byte	0x04, 0x12
        /*003e*/ 	.short	(.L_11 - .L_10)
	.align		4
.L_10:
        /*0040*/ 	.word	index@(_Z27spmm_forward_cuda_kernel_mpPfS_PiS0_S0_S0_S0_S0_S0_S0_S0_iiiiii)
        /*0044*/ 	.word	0x00000000
.L_11:


//--------------------- .nv.compat                --------------------------
	.section	.nv.compat,"",@"SHT_CUDA_COMPAT_INFO"
	.align	4
        /*0000*/ 	.byte	0x02, 0x09, 0x00, 0x00, 0x02, 0x02, 0x01, 0x00, 0x02, 0x05, 0x05, 0x00, 0x03, 0x07, 0x01, 0x01
        /*0010*/ 	.byte	0x02, 0x03, 0x00, 0x00, 0x02, 0x06, 0x01, 0x00, 0x04, 0x0b, 0x08, 0x00, 0x09, 0x00, 0x00, 0x00
        /*0020*/ 	.byte	0x00, 0x00, 0x00, 0x00


//--------------------- .nv.info._Z30spmm_forward_cuda_kernel_mp_64PfS_PiS0_S0_S0_S0_S0_S0_S0_S0_iiiiii --------------------------
	.section	.nv.info._Z30spmm_forward_cuda_kernel_mp_64PfS_PiS0_S0_S0_S0_S0_S0_S0_S0_iiiiii,"",@"SHT_CUDA_INFO"
	.sectionflags	@""
	.align	4


	//----- nvinfo : EIATTR_CUDA_API_VERSION
	.align		4
        /*0000*/ 	.byte	0x04, 0x37
        /*0002*/ 	.short	(.L_13 - .L_12)
.L_12:
        /*0004*/ 	.word	0x00000082


	//----- nvinfo : EIATTR_KPARAM_INFO
	.align		4
.L_13:
        /*0008*/ 	.byte	0x04, 0x17
        /*000a*/ 	.short	(.L_15 - .L_14)
.L_14:
        /*000c*/ 	.word	0x00000000
        /*0010*/ 	.short	0x0010
        /*0012*/ 	.short	0x006c
        /*0014*/ 	.byte	0x00, 0xf0, 0x11, 0x00


	//----- nvinfo : EIATTR_KPARAM_INFO
	.align		4
.L_15:
        /*0018*/ 	.byte	0x04, 0x17
        /*001a*/ 	.short	(.L_17 - .L_16)
.L_16:
        /*001c*/ 	.word	0x00000000
        /*0020*/ 	.short	0x000f
        /*0022*/ 	.short	0x0068
        /*0024*/ 	.byte	0x00, 0xf0, 0x11, 0x00


	//----- nvinfo : EIATTR_KPARAM_INFO
	.align		4
.L_17:
        /*0028*/ 	.byte	0x04, 0x17
        /*002a*/ 	.short	(.L_19 - .L_18)
.L_18:
        /*002c*/ 	.word	0x00000000
        /*0030*/ 	.short	0x000e
        /*0032*/ 	.short	0x0064
        /*0034*/ 	.byte	0x00, 0xf0, 0x11, 0x00


	//----- nvinfo : EIATTR_KPARAM_INFO
	.align		4
.L_19:
        /*0038*/ 	.byte	0x04, 0x17
        /*003a*/ 	.short	(.L_21 - .L_20)
.L_20:
        /*003c*/ 	.word	0x00000000
        /*0040*/ 	.short	0x000d
        /*0042*/ 	.short	0x0060
        /*0044*/ 	.byte	0x00, 0xf0, 0x11, 0x00


	//----- nvinfo : EIATTR_KPARAM_INFO
	.align		4
.L_21:
        /*0048*/ 	.byte	0x04, 0x17
        /*004a*/ 	.short	(.L_23 - .L_22)
.L_22:
        /*004c*/ 	.word	0x00000000
        /*0050*/ 	.short	0x000c
        /*0052*/ 	.short	0x005c
        /*0054*/ 	.byte	0x00, 0xf0, 0x11, 0x00


	//----- nvinfo : EIATTR_KPARAM_INFO
	.align		4
.L_23:
        /*0058*/ 	.byte	0x04, 0x17
        /*005a*/ 	.short	(.L_25 - .L_24)
.L_24:
        /*005c*/ 	.word	0x00000000
        /*0060*/ 	.short	0x000b
        /*0062*/ 	.short	0x0058
        /*0064*/ 	.byte	0x00, 0xf0, 0x11, 0x00


	//----- nvinfo : EIATTR_KPARAM_INFO
	.align		4
.L_25:
        /*0068*/ 	.byte	0x04, 0x17
        /*006a*/ 	.short	(.L_27 - .L_26)
.L_26:
        /*006c*/ 	.word	0x00000000
        /*0070*/ 	.short	0x000a
        /*0072*/ 	.short	0x0050
        /*0074*/ 	.byte	0x00, 0xf5, 0x21, 0x00


	//----- nvinfo : EIATTR_KPARAM_INFO
	.align		4
.L_27:
        /*0078*/ 	.byte	0x04, 0x17
        /*007a*/ 	.short	(.L_29 - .L_28)
.L_28:
        /*007c*/ 	.word	0x00000000
        /*0080*/ 	.short	0x0009
        /*0082*/ 	.short	0x0048
        /*0084*/ 	.byte	0x00, 0xf5, 0x21, 0x00


	//----- nvinfo : EIATTR_KPARAM_INFO
	.align		4
.L_29:
        /*0088*/ 	.byte	0x04, 0x17
        /*008a*/ 	.short	(.L_31 - .L_30)
.L_30:
        /*008c*/ 	.word	0x00000000
        /*0090*/ 	.short	0x0008
        /*0092*/ 	.short	0x0040
        /*0094*/ 	.byte	0x00, 0xf5, 0x21, 0x00


	//----- nvinfo : EIATTR_KPARAM_INFO
	.align		4
.L_31:
        /*0098*/ 	.byte	0x04, 0x17
        /*009a*/ 	.short	(.L_33 - .L_32)
.L_32:
        /*009c*/ 	.word	0x00000000
        /*00a0*/ 	.short	0x0007
        /*00a2*/ 	.short	0x0038
        /*00a4*/ 	.byte	0x00, 0xf5, 0x21, 0x00


	//----- nvinfo : EIATTR_KPARAM_INFO
	.align		4
.L_33:
        /*00a8*/ 	.byte	0x04, 0x17
        /*00aa*/ 	.short	(.L_35 - .L_34)
.L_34:
        /*00ac*/ 	.word	0x00000000
        /*00b0*/ 	.short	0x0006
        /*00b2*/ 	.short	0x0030
        /*00b4*/ 	.byte	0x00, 0xf5, 0x21, 0x00


	//----- nvinfo : EIATTR_KPARAM_INFO
	.align		4
.L_35:
        /*00b8*/ 	.byte	0x04, 0x17
        /*00ba*/ 	.short	(.L_37 - .L_36)
.L_36:
        /*00bc*/ 	.word	0x00000000
        /*00c0*/ 	.short	0x0005
        /*00c2*/ 	.short	0x0028
        /*00c4*/ 	.byte	0x00, 0xf5, 0x21, 0x00


	//----- nvinfo : EIATTR_KPARAM_INFO
	.align		4
.L_37:
        /*00c8*/ 	.byte	0x04, 0x17
        /*00ca*/ 	.short	(.L_39 - .L_38)
.L_38:
        /*00cc*/ 	.word	0x00000000
        /*00d0*/ 	.short	0x0004
        /*00d2*/ 	.short	0x0020
        /*00d4*/ 	.byte	0x00, 0xf5, 0x21, 0x00


	//----- nvinfo : EIATTR_KPARAM_INFO
	.align		4
.L_39:
        /*00d8*/ 	.byte	0x04, 0x17
        /*00da*/ 	.short	(.L_41 - .L_40)
.L_40:
        /*00dc*/ 	.word	0x00000000
        /*00e0*/ 	.short	0x0003
        /*00e2*/ 	.short	0x0018
        /*00e4*/ 	.byte	0x00, 0xf5, 0x21, 0x00


	//----- nvinfo : EIATTR_KPARAM_INFO
	.align		4
.L_41:
        /*00e8*/ 	.byte	0x04, 0x17
        /*00ea*/ 	.short	(.L_43 - .L_42)
.L_42:
        /*00ec*/ 	.word	0x00000000
        /*00f0*/ 	.short	0x0002
        /*00f2*/ 	.short	0x0010
        /*00f4*/ 	.byte	0x00, 0xf5, 0x21, 0x00


	//----- nvinfo : EIATTR_KPARAM_INFO
	.align		4
.L_43:
        /*00f8*/ 	.byte	0x04, 0x17
        /*00fa*/ 	.short	(.L_45 - .L_44)
.L_44:
        /*00fc*/ 	.word	0x00000000
        /*0100*/ 	.short	0x0001
        /*0102*/ 	.short	0x0008
        /*0104*/ 	.byte	0x00, 0xf5, 0x21, 0x00


	//----- nvinfo : EIATTR_KPARAM_INFO
	.align		4
.L_45:
        /*0108*/ 	.byte	0x04, 0x17
        /*010a*/ 	.short	(.L_47 - .L_46)
.L_46:
        /*010c*/ 	.word	0x00000000
        /*0110*/ 	.short	0x0000
        /*0112*/ 	.short	0x0000
        /*0114*/ 	.byte	0x00, 0xf5, 0x21, 0x00


	//----- nvinfo : EIATTR_SPARSE_MMA_MASK
	.align		4
.L_47:
        /*0118*/ 	.byte	0x03, 0x50
        /*011a*/ 	.short	0x0000


	//----- nvinfo : EIATTR_MAXREG_COUNT
	.align		4
        /*011c*/ 	.byte	0x03, 0x1b
        /*011e*/ 	.short	0x00ff


	//----- nvinfo : EIATTR_MERCURY_ISA_VERSION
	.align		4
        /*0120*/ 	.byte	0x03, 0x5f
        /*0122*/ 	.short	0x0101


	//----- nvinfo : EIATTR_VRC_CTA_INIT_COUNT
	.align		4
        /*0124*/ 	.byte	0x02, 0x4a
	.zero		1
	.zero		1


	//----- nvinfo : EIATTR_EXIT_INSTR_OFFSETS
	.align		4
        /*0128*/ 	.byte	0x04, 0x1c
        /*012a*/ 	.short	(.L_49 - .L_48)


	//   ....[0]....
.L_48:
        /*012c*/ 	.word	0x000000a0


	//   ....[1]....
        /*0130*/ 	.word	0x00000120


	//   ....[2]....
        /*0134*/ 	.word	0x00001ec0


	//   ....[3]....
        /*0138*/ 	.word	0x00002b30


	//----- nvinfo : EIATTR_CRS_STACK_SIZE
	.align		4
.L_49:
        /*013c*/ 	.byte	0x04, 0x1e
        /*013e*/ 	.short	(.L_51 - .L_50)
.L_50:
        /*0140*/ 	.word	0x00000000


	//----- nvinfo : EIATTR_CBANK_PARAM_SIZE
	.align		4
.L_51:
        /*0144*/ 	.byte	0x03, 0x19
        /*0146*/ 	.short	0x0070


	//----- nvinfo : EIATTR_PARAM_CBANK
	.align		4
        /*0148*/ 	.byte	0x04, 0x0a
        /*014a*/ 	.short	(.L_53 - .L_52)
	.align		4
.L_52:
        /*014c*/ 	.word	index@(.nv.constant0._Z30spmm_forward_cuda_kernel_mp_64PfS_PiS0_S0_S0_S0_S0_S0_S0_S0_iiiiii)
        /*0150*/ 	.short	0x0380
        /*0152*/ 	.short	0x0070


	//----- nvinfo : EIATTR_SW_WAR
	.align		4
.L_53:
        /*0154*/ 	.byte	0x04, 0x36
        /*0156*/ 	.short	(.L_55 - .L_54)
.L_54:
        /*0158*/ 	.word	0x00000008
.L_55:


//--------------------- .nv.info._Z27spmm_forward_cuda_kernel_mpPfS_PiS0_S0_S0_S0_S0_S0_S0_S0_iiiiii --------------------------
	.section	.nv.info._Z27spmm_forward_cuda_kernel_mpPfS_PiS0_S0_S0_S0_S0_S0_S0_S0_iiiiii,"",@"SHT_CUDA_INFO"
	.sectionflags	@""
	.align	4


	//----- nvinfo : EIATTR_CUDA_API_VERSION
	.align		4
        /*0000*/ 	.byte	0x04, 0x37
        /*0002*/ 	.short	(.L_57 - .L_56)
.L_56:
        /*0004*/ 	.word	0x00000082


	//----- nvinfo : EIATTR_KPARAM_INFO
	.align		4
.L_57:
        /*0008*/ 	.byte	0x04, 0x17
        /*000a*/ 	.short	(.L_59 - .L_58)
.L_58:
        /*000c*/ 	.word	0x00000000
        /*0010*/ 	.short	0x0010
        /*0012*/ 	.short	0x006c
        /*0014*/ 	.byte	0x00, 0xf0, 0x11, 0x00


	//----- nvinfo : EIATTR_KPARAM_INFO
	.align		4
.L_59:
        /*0018*/ 	.byte	0x04, 0x17
        /*001a*/ 	.short	(.L_61 - .L_60)
.L_60:
        /*001c*/ 	.word	0x00000000
        /*0020*/ 	.short	0x000f
        /*0022*/ 	.short	0x0068
        /*0024*/ 	.byte	0x00, 0xf0, 0x11, 0x00


	//----- nvinfo : EIATTR_KPARAM_INFO
	.align		4
.L_61:
        /*0028*/ 	.byte	0x04, 0x17
        /*002a*/ 	.short	(.L_63 - .L_62)
.L_62:
        /*002c*/ 	.word	0x00000000
        /*0030*/ 	.short	0x000e
        /*0032*/ 	.short	0x0064
        /*0034*/ 	.byte	0x00, 0xf0, 0x11, 0x00


	//----- nvinfo : EIATTR_KPARAM_INFO
	.align		4
.L_63:
        /*0038*/ 	.byte	0x04, 0x17
        /*003a*/ 	.short	(.L_65 - .L_64)
.L_64:
        /*003c*/ 	.word	0x00000000
        /*0040*/ 	.short	0x000d
        /*0042*/ 	.short	0x0060
        /*0044*/ 	.byte	0x00, 0xf0, 0x11, 0x00


	//----- nvinfo : EIATTR_KPARAM_INFO
	.align		4
.L_65:
        /*0048*/ 	.byte	0x04, 0x17
        /*004a*/ 	.short	(.L_67 - .L_66)
.L_66:
        /*004c*/ 	.word	0x00000000
        /*0050*/ 	.short	0x000c
        /*0052*/ 	.short	0x005c
        /*0054*/ 	.byte	0x00, 0xf0, 0x11, 0x00


	//----- nvinfo : EIATTR_KPARAM_INFO
	.align		4
.L_67:
        /*0058*/ 	.byte	0x04, 0x17
        /*005a*/ 	.short	(.L_69 - .L_68)
.L_68:
        /*005c*/ 	.word	0x00000000
        /*0060*/ 	.short	0x000b
        /*0062*/ 	.short	0x0058
        /*0064*/ 	.byte	0x00, 0xf0, 0x11, 0x00


	//----- nvinfo : EIATTR_KPARAM_INFO
	.align		4
.L_69:
        /*0068*/ 	.byte	0x04, 0x17
        /*006a*/ 	.short	(.L_71 - .L_70)
.L_70:
        /*006c*/ 	.word	0x00000000
        /*0070*/ 	.short	0x000a
        /*0072*/ 	.short	0x0050
        /*0074*/ 	.byte	0x00, 0xf5, 0x21, 0x00


	//----- nvinfo : EIATTR_KPARAM_INFO
	.align		4
.L_71:
        /*0078*/ 	.byte	0x04, 0x17
        /*007a*/ 	.short	(.L_73 - .L_72)
.L_72:
        /*007c*/ 	.word	0x00000000
        /*0080*/ 	.short	0x0009
        /*0082*/ 	.short	0x0048
        /*0084*/ 	.byte	0x00, 0xf5, 0x21, 0x00


	//----- nvinfo : EIATTR_KPARAM_INFO
	.align		4
.L_73:
        /*0088*/ 	.byte	0x04, 0x17
        /*008a*/ 	.short	(.L_75 - .L_74)
.L_74:
        /*008c*/ 	.word	0x00000000
        /*0090*/ 	.short	0x0008
        /*0092*/ 	.short	0x0040
        /*0094*/ 	.byte	0x00, 0xf5, 0x21, 0x00


	//----- nvinfo : EIATTR_KPARAM_INFO
	.align		4
.L_75:
        /*0098*/ 	.byte	0x04, 0x17
        /*009a*/ 	.short	(.L_77 - .L_76)
.L_76:
        /*009c*/ 	.word	0x00000000
        /*00a0*/ 	.short	0x0007
        /*00a2*/ 	.short	0x0038
        /*00a4*/ 	.byte	0x00, 0xf5, 0x21, 0x00


	//----- nvinfo : EIATTR_KPARAM_INFO
	.align		4
.L_77:
        /*00a8*/ 	.byte	0x04, 0x17
        /*00aa*/ 	.short	(.L_79 - .L_78)
.L_78:
        /*00ac*/ 	.word	0x00000000
        /*00b0*/ 	.short	0x0006
        /*00b2*/ 	.short	0x0030
        /*00b4*/ 	.byte	0x00, 0xf5, 0x21, 0x00


	//----- nvinfo : EIATTR_KPARAM_INFO
	.align		4
.L_79:
        /*00b8*/ 	.byte	0x04, 0x17
        /*00ba*/ 	.short	(.L_81 - .L_80)
.L_80:
        /*00bc*/ 	.word	0x00000000
        /*00c0*/ 	.short	0x0005
        /*00c2*/ 	.short	0x0028
        /*00c4*/ 	.byte	0x00, 0xf5, 0x21, 0x00


	//----- nvinfo : EIATTR_KPARAM_INFO
	.align		4
.L_81:
        /*00c8*/ 	.byte	0x04, 0x17
        /*00ca*/ 	.short	(.L_83 - .L_82)
.L_82:
        /*00cc*/ 	.word	0x00000000
        /*00d0*/ 	.short	0x0004
        /*00d2*/ 	.short	0x0020
        /*00d4*/ 	.byte	0x00, 0xf5, 0x21, 0x00


	//----- nvinfo : EIATTR_KPARAM_INFO
	.align		4
.L_83:
        /*00d8*/ 	.byte	0x04, 0x17
        /*00da*/ 	.short	(.L_85 - .L_84)
.L_84:
        /*00dc*/ 	.word	0x00000000
        /*00e0*/ 	.short	0x0003
        /*00e2*/ 	.short	0x0018
        /*00e4*/ 	.byte	0x00, 0xf5, 0x21, 0x00


	//----- nvinfo : EIATTR_KPARAM_INFO
	.align		4
.L_85:
        /*00e8*/ 	.byte	0x04, 0x17
        /*00ea*/ 	.short	(.L_87 - .L_86)
.L_86:
        /*00ec*/ 	.word	0x00000000
        /*00f0*/ 	.short	0x0002
        /*00f2*/ 	.short	0x0010
        /*00f4*/ 	.byte	0x00, 0xf5, 0x21, 0x00


	//----- nvinfo : EIATTR_KPARAM_INFO
	.align		4
.L_87:
        /*00f8*/ 	.byte	0x04, 0x17
        /*00fa*/ 	.short	(.L_89 - .L_88)
.L_88:
        /*00fc*/ 	.word	0x00000000
        /*0100*/ 	.short	0x0001
        /*0102*/ 	.short	0x0008
        /*0104*/ 	.byte	0x00, 0xf5, 0x21, 0x00


	//----- nvinfo : EIATTR_KPARAM_INFO
	.align		4
.L_89:
        /*0108*/ 	.byte	0x04, 0x17
        /*010a*/ 	.short	(.L_91 - .L_90)
.L_90:
        /*010c*/ 	.word	0x00000000
        /*0110*/ 	.short	0x0000
        /*0112*/ 	.short	0x0000
        /*0114*/ 	.byte	0x00, 0xf5, 0x21, 0x00


	//----- nvinfo : EIATTR_SPARSE_MMA_MASK
	.align		4
.L_91:
        /*0118*/ 	.byte	0x03, 0x50
        /*011a*/ 	.short	0x0000


	//----- nvinfo : EIATTR_MAXREG_COUNT
	.align		4
        /*011c*/ 	.byte	0x03, 0x1b
        /*011e*/ 	.short	0x00ff


	//----- nvinfo : EIATTR_MERCURY_ISA_VERSION
	.align		4
        /*0120*/ 	.byte	0x03, 0x5f
        /*0122*/ 	.short	0x0101


	//----- nvinfo : EIATTR_VRC_CTA_INIT_COUNT
	.align		4
        /*0124*/ 	.byte	0x02, 0x4a
	.zero		1
	.zero		1


	//----- nvinfo : EIATTR_EXIT_INSTR_OFFSETS
	.align		4
        /*0128*/ 	.byte	0x04, 0x1c
        /*012a*/ 	.short	(.L_93 - .L_92)


	//   ....[0]....
.L_92:
        /*012c*/ 	.word	0x000000a0


	//   ....[1]....
        /*0130*/ 	.word	0x00000270


	//   ....[2]....
        /*0134*/ 	.word	0x00002020


	//   ....[3]....
        /*0138*/ 	.word	0x00002c90


	//----- nvinfo : EIATTR_CRS_STACK_SIZE
	.align		4
.L_93:
        /*013c*/ 	.byte	0x04, 0x1e
        /*013e*/ 	.short	(.L_95 - .L_94)
.L_94:
        /*0140*/ 	.word	0x00000000


	//----- nvinfo : EIATTR_CBANK_PARAM_SIZE
	.align		4
.L_95:
        /*0144*/ 	.byte	0x03, 0x19
        /*0146*/ 	.short	0x0070


	//----- nvinfo : EIATTR_PARAM_CBANK
	.align		4
        /*0148*/ 	.byte	0x04, 0x0a
        /*014a*/ 	.short	(.L_97 - .L_96)
	.align		4
.L_96:
        /*014c*/ 	.word	index@(.nv.constant0._Z27spmm_forward_cuda_kernel_mpPfS_PiS0_S0_S0_S0_S0_S0_S0_S0_iiiiii)
        /*0150*/ 	.short	0x0380
        /*0152*/ 	.short	0x0070


	//----- nvinfo : EIATTR_SW_WAR
	.align		4
.L_97:
        /*0154*/ 	.byte	0x04, 0x36
        /*0156*/ 	.short	(.L_99 - .L_98)
.L_98:
        /*0158*/ 	.word	0x00000008
.L_99:


//--------------------- .nv.callgraph             --------------------------
	.section	.nv.callgraph,"",@"SHT_CUDA_CALLGRAPH"
	.align	4
	.sectionentsize	8
	.align		4
        /*0000*/ 	.word	0x00000000
	.align		4
        /*0004*/ 	.word	0xffffffff
	.align		4
        /*0008*/ 	.word	0x00000000
	.align		4
        /*000c*/ 	.word	0xfffffffe
	.align		4
        /*0010*/ 	.word	0x00000000
	.align		4
        /*0014*/ 	.word	0xfffffffd
	.align		4
        /*0018*/ 	.word	0x00000000
	.align		4
        /*001c*/ 	.word	0xfffffffc


//--------------------- .text._Z30spmm_forward_cuda_kernel_mp_64PfS_PiS0_S0_S0_S0_S0_S0_S0_S0_iiiiii --------------------------
	.section	.text._Z30spmm_forward_cuda_kernel_mp_64PfS_PiS0_S0_S0_S0_S0_S0_S0_S0_iiiiii,"ax",@progbits
	.align	128
        .global         _Z30spmm_forward_cuda_kernel_mp_64PfS_PiS0_S0_S0_S0_S0_S0_S0_S0_iiiiii
        .type           _Z30spmm_forward_cuda_kernel_mp_64PfS_PiS0_S0_S0_S0_S0_S0_S0_S0_iiiiii,@function
        .size           _Z30spmm_forward_cuda_kernel_mp_64PfS_PiS0_S0_S0_S0_S0_S0_S0_S0_iiiiii,(.L_x_72 - _Z30spmm_forward_cuda_kernel_mp_64PfS_PiS0_S0_S0_S0_S0_S0_S0_S0_iiiiii)
        .other          _Z30spmm_forward_cuda_kernel_mp_64PfS_PiS0_S0_S0_S0_S0_S0_S0_S0_iiiiii,@"STO_CUDA_ENTRY STV_DEFAULT"
_Z30spmm_forward_cuda_kernel_mp_64PfS_PiS0_S0_S0_S0_S0_S0_S0_S0_iiiiii:
.text._Z30spmm_forward_cuda_kernel_mp_64PfS_PiS0_S0_S0_S0_S0_S0_S0_S0_iiiiii:
[----:B------:R-:W-:Y:S01]  /*0000*/  LDC R1, c[0x0][0x37c] ;  /* 0x0000df00ff017b82 */ /* 0x000fe20000000800 */
[----:B------:R-:W0:Y:S07]  /*0010*/  S2R R3, SR_TID.X ;  /* 0x0000000000037919 */ /* 0x000e2e0000002100 */
[----:B------:R-:W0:Y:S01]  /*0020*/  S2UR UR4, SR_CTAID.X ;  /* 0x00000000000479c3 */ /* 0x000e220000002500 */
[----:B------:R-:W1:Y:S07]  /*0030*/  LDCU UR5, c[0x0][0x3ec] ;  /* 0x00007d80ff0577ac */ /* 0x000e6e0008000800 */
[----:B------:R-:W0:Y:S02]  /*0040*/  LDC R0, c[0x0][0x360] ;  /* 0x0000d800ff007b82 */ /* 0x000e240000000800 */
[----:B0-----:R-:W-:-:S05]  /*0050*/  IMAD R0, R0, UR4, R3 ;  /* 0x0000000400007c24 */ /* 0x001fca000f8e0203 */
[----:B------:R-:W-:-:S04]  /*0060*/  SHF.R.S32.HI R15, RZ, 0x1f, R0 ;  /* 0x0000001fff0f7819 */ /* 0x000fc80000011400 */
[----:B------:R-:W-:-:S04]  /*0070*/  LEA.HI R2, R15, R0, RZ, 0x5 ;  /* 0x000000000f027211 */ /* 0x000fc800078f28ff */
[----:B------:R-:W-:-:S04]  /*0080*/  SHF.R.S32.HI R2, RZ, 0x5, R2 ;  /* 0x00000005ff027819 */ /* 0x000fc80000011402 */
[----:B-1----:R-:W-:-:S13]  /*0090*/  ISETP.GE.AND P0, PT, R2, UR5, PT ;  /* 0x0000000502007c0c */ /* 0x002fda000bf06270 */
[----:B------:R-:W-:Y:S05]  /*00a0*/  @P0 EXIT ;  /* 0x000000000000094d */ /* 0x000fea0003800000 */
[----:B------:R-:W0:Y:S01]  /*00b0*/  LDCU UR4, c[0x0][0x3dc] ;  /* 0x00007b80ff0477ac */ /* 0x000e220008000800 */
[----:B------:R-:W-:-:S04]  /*00c0*/  LOP3.LUT R2, R2, 0x80000001, RZ, 0xc0, !PT ;  /* 0x8000000102027812 */ /* 0x000fc800078ec0ff */
[----:B------:R-:W-:Y:S02]  /*00d0*/  ISETP.NE.AND P0, PT, R2, 0x1, PT ;  /* 0x000000010200780c */ /* 0x000fe40003f05270 */
[----:B------:R-:W-:Y:S02]  /*00e0*/  LOP3.LUT R2, R3, 0x1f, RZ, 0xc0, !PT ;  /* 0x0000001f03027812 */ /* 0x000fe400078ec0ff */
[----:B0-----:R-:W-:-:S09]  /*00f0*/  MOV R3, UR4 ;  /* 0x0000000400037c02 */ /* 0x001fd20008000f00 */
[----:B------:R-:W-:-:S04]  /*0100*/  @!P0 LOP3.LUT R2, R2, 0x20, RZ, 0xfc, !PT ;  /* 0x0000002002028812 */ /* 0x000fc800078efcff */
[----:B------:R-:W-:-:S13]  /*0110*/  ISETP.GT.AND P0, PT, R2, R3, PT ;  /* 0x000000030200720c */ /* 0x000fda0003f04270 */
[----:B------:R-:W-:Y:S05]  /*0120*/  @P0 EXIT ;  /* 0x000000000000094d */ /* 0x000fea0003800000 */
[----:B------:R-:W0:Y:S01]  /*0130*/  LDC.64 R10, c[0x0][0x3a8] ;  /* 0x0000ea00ff0a7b82 */ /* 0x000e220000000a00 */
[----:B------:R-:W1:Y:S01]  /*0140*/  LDCU.64 UR4, c[0x0][0x358] ;  /* 0x00006b00ff0477ac */ /* 0x000e620008000a00 */
[----:B------:R-:W-:-:S04]  /*0150*/  LEA.HI R0, R15, R0, RZ, 0x6 ;  /* 0x000000000f007211 */ /* 0x000fc800078f30ff */
[----:B------:R-:W-:Y:S02]  /*0160*/  SHF.R.S32.HI R0, RZ, 0x6, R0 ;  /* 0x00000006ff007819 */ /* 0x000fe40000011400 */
[----:B------:R-:W2:Y:S08]  /*0170*/  LDC.64 R8, c[0x0][0x3c8] ;  /* 0x0000f200ff087b82 */ /* 0x000eb00000000a00 */
[----:B------:R-:W3:Y:S08]  /*0180*/  LDC.64 R12, c[0x0][0x3d0] ;  /* 0x0000f400ff0c7b82 */ /* 0x000ef00000000a00 */
[----:B------:R-:W4:Y:S01]  /*0190*/  LDC.64 R6, c[0x0][0x3b0] ;  /* 0x0000ec00ff067b82 */ /* 0x000f220000000a00 */
[----:B0-----:R-:W-:-:S06]  /*01a0*/  IMAD.WIDE R10, R0, 0x4, R10 ;  /* 0x00000004000a7825 */ /* 0x001fcc00078e020a */
[----:B-1----:R-:W4:Y:S01]  /*01b0*/  LDG.E R11, desc[UR4][R10.64] ;  /* 0x000000040a0b7981 */ /* 0x002f22000c1e1900 */
[----:B------:R-:W0:Y:S01]  /*01c0*/  LDC.64 R4, c[0x0][0x3c0] ;  /* 0x0000f000ff047b82 */ /* 0x000e220000000a00 */
[----:B--2---:R-:W-:-:S04]  /*01d0*/  IMAD.WIDE R8, R0, 0x4, R8 ;  /* 0x0000000400087825 */ /* 0x004fc800078e0208 */
[----:B---3--:R-:W-:-:S03]  /*01e0*/  IMAD.WIDE R12, R0, 0x4, R12 ;  /* 0x00000004000c7825 */ /* 0x008fc600078e020c */
[----:B------:R-:W1:Y:S01]  /*01f0*/  LDC.64 R14, c[0x0][0x3b8] ;  /* 0x0000ee00ff0e7b82 */ /* 0x000e620000000a00 */
[----:B----4-:R-:W-:-:S05]  /*0200*/  IMAD.WIDE R16, R0, 0x4, R6 ;  /* 0x0000000400107825 */ /* 0x010fca00078e0206 */
[----:B------:R2:W5:Y:S01]  /*0210*/  LDG.E R6, desc[UR4][R16.64] ;  /* 0x0000000410067981 */ /* 0x000562000c1e1900 */
[----:B0-----:R-:W-:-:S03]  /*0220*/  IMAD.WIDE R18, R0, 0x4, R4 ;  /* 0x0000000400127825 */ /* 0x001fc600078e0204 */
[----:B------:R2:W5:Y:S04]  /*0230*/  LDG.E R4, desc[UR4][R8.64] ;  /* 0x0000000408047981 */ /* 0x000568000c1e1900 */
[----:B------:R2:W5:Y:S04]  /*0240*/  LDG.E R5, desc[UR4][R12.64] ;  /* 0x000000040c057981 */ /* 0x000568000c1e1900 */
[----:B------:R2:W5:Y:S01]  /*0250*/  LDG.E R7, desc[UR4][R18.64] ;  /* 0x0000000412077981 */ /* 0x000562000c1e1900 */
[----:B------:R-:W-:Y:S01]  /*0260*/  BSSY B1, `(.L_x_0) ;  /* 0x00000db000017945 */ /* 0x000fe20003800000 */
[----:B-1----:R-:W-:Y:S01]  /*0270*/  IMAD.WIDE R14, R0, 0x4, R14 ;  /* 0x00000004000e7825 */ /* 0x002fe200078e020e */
[----:B------:R-:W-:-:S13]  /*0280*/  ISETP.NE.AND P0, PT, R11, RZ, PT ;  /* 0x000000ff0b00720c */ /* 0x000fda0003f05270 */
[----:B--2---:R-:W-:Y:S05]  /*0290*/  @!P0 BRA `(.L_x_1) ;  /* 0x0000000c005c8947 */ /* 0x004fea0003800000 */
[----:B------:R-:W2:Y:S01]  /*02a0*/  LDG.E R8, desc[UR4][R14.64] ;  /* 0x000000040e087981 */ /* 0x000ea2000c1e1900 */
[----:B------:R-:W-:Y:S01]  /*02b0*/  BSSY.RECONVERGENT B0, `(.L_x_2) ;  /* 0x00000c9000007945 */ /* 0x000fe20003800200 */
[----:B------:R-:W-:Y:S01]  /*02c0*/  HFMA2 R26, -RZ, RZ, 0, 0 ;  /* 0x00000000ff1a7431 */ /* 0x000fe200000001ff */
[----:B--2---:R-:W-:-:S13]  /*02d0*/  ISETP.GE.AND P0, PT, R8, 0x1, PT ;  /* 0x000000010800780c */ /* 0x004fda0003f06270 */
[----:B------:R-:W-:Y:S05]  /*02e0*/  @!P0 BRA `(.L_x_3) ;  /* 0x0000000c00148947 */ /* 0x000fea0003800000 */
[----:B------:R-:W0:Y:S02]  /*02f0*/  LDC.64 R12, c[0x0][0x3a0] ;  /* 0x0000e800ff0c7b82 */ /* 0x000e240000000a00 */
[----:B0----5:R-:W-:-:S05]  /*0300*/  IMAD.WIDE R14, R4, 0x4, R12 ;  /* 0x00000004040e7825 */ /* 0x021fca00078e020c */
[----:B------:R-:W2:Y:S01]  /*0310*/  LDG.E R0, desc[UR4][R14.64] ;  /* 0x000000040e007981 */ /* 0x000ea2000c1e1900 */
[C---:B------:R-:W-:Y:S01]  /*0320*/  ISETP.GE.U32.AND P0, PT, R8.reuse, 0x8, PT ;  /* 0x000000080800780c */ /* 0x040fe20003f06070 */
[----:B------:R-:W-:Y:S01]  /*0330*/  BSSY.RECONVERGENT B2, `(.L_x_4) ;  /* 0x0000060000027945 */ /* 0x000fe20003800200 */
[----:B------:R-:W-:Y:S02]  /*0340*/  LOP3.LUT R9, R8, 0x7, RZ, 0xc0, !PT ;  /* 0x0000000708097812 */ /* 0x000fe400078ec0ff */
[----:B------:R-:W-:Y:S02]  /*0350*/  MOV R26, RZ ;  /* 0x000000ff001a7202 */ /* 0x000fe40000000f00 */
[----:B------:R-:W-:Y:S02]  /*0360*/  ISETP.NE.AND P1, PT, R9, RZ, PT ;  /* 0x000000ff0900720c */ /* 0x000fe40003f25270 */
[----:B--2---:R-:W-:-:S05]  /*0370*/  I2FP.F32.S32 R0, R0 ;  /* 0x0000000000007245 */ /* 0x004fca0000201400 */
[----:B------:R-:W-:Y:S06]  /*0380*/  @!P0 BRA `(.L_x_5) ;  /* 0x0000000400688947 */ /* 0x000fec0003800000 */
[----:B------:R-:W-:Y:S01]  /*0390*/  HFMA2 R26, -RZ, RZ, 0, 0 ;  /* 0x00000000ff1a7431 */ /* 0x000fe200000001ff */
[----:B------:R-:W-:Y:S02]  /*03a0*/  LOP3.LUT R10, R8, 0x7ffffff8, RZ, 0xc0, !PT ;  /* 0x7ffffff8080a7812 */ /* 0x000fe400078ec0ff */
[----:B------:R-:W-:-:S07]  /*03b0*/  MOV R21, RZ ;  /* 0x000000ff00157202 */ /* 0x000fce0000000f00 */
.L_x_6:
[----:B------:R-:W0:Y:S08]  /*03c0*/  LDC.64 R24, c[0x0][0x398] ;  /* 0x0000e600ff187b82 */ /* 0x000e300000000a00 */
[----:B------:R-:W1:Y:S01]  /*03d0*/  LDC.64 R14, c[0x0][0x388] ;  /* 0x0000e200ff0e7b82 */ /* 0x000e620000000a00 */
[----:B0-----:R-:W-:-:S05]  /*03e0*/  IMAD.WIDE R24, R11, 0x4, R24 ;  /* 0x000000040b187825 */ /* 0x001fca00078e0218 */
[----:B------:R-:W2:Y:S04]  /*03f0*/  LDG.E R17, desc[UR4][R24.64] ;  /* 0x0000000418117981 */ /* 0x000ea8000c1e1900 */
[----:B------:R-:W3:Y:S04]  /*0400*/  LDG.E R19, desc[UR4][R24.64+0x4] ;  /* 0x0000040418137981 */ /* 0x000ee8000c1e1900 */
[----:B------:R-:W4:Y:S01]  /*0410*/  LDG.E R27, desc[UR4][R24.64+0xc] ;  /* 0x00000c04181b7981 */ /* 0x000f22000c1e1900 */
[----:B--2---:R-:W-:-:S04]  /*0420*/  IMAD.WIDE R28, R17, 0x4, R12 ;  /* 0x00000004111c7825 */ /* 0x004fc800078e020c */
[----:B------:R-:W-:Y:S02]  /*0430*/  IMAD R23, R17, R3, R2 ;  /* 0x0000000311177224 */ /* 0x000fe400078e0202 */
[----:B------:R-:W2:Y:S02]  /*0440*/  LDG.E R28, desc[UR4][R28.64] ;  /* 0x000000041c1c7981 */ /* 0x000ea4000c1e1900 */
[----:B-1----:R-:W-:-:S06]  /*0450*/  IMAD.WIDE R22, R23, 0x4, R14 ;  /* 0x0000000417167825 */ /* 0x002fcc00078e020e */
[----:B------:R-:W5:Y:S04]  /*0460*/  LDG.E R22, desc[UR4][R22.64] ;  /* 0x0000000416167981 */ /* 0x000f68000c1e1900 */
[----:B------:R-:W4:Y:S01]  /*0470*/  LDG.E R29, desc[UR4][R24.64+0x8] ;  /* 0x00000804181d7981 */ /* 0x000f22000c1e1900 */
[----:B---3--:R-:W-:-:S04]  /*0480*/  IMAD.WIDE R16, R19, 0x4, R12 ;  /* 0x0000000413107825 */ /* 0x008fc800078e020c */
[----:B------:R-:W-:Y:S01]  /*0490*/  IMAD R19, R19, R3, R2 ;  /* 0x0000000313137224 */ /* 0x000fe200078e0202 */
[----:B------:R0:W3:Y:S03]  /*04a0*/  LDG.E R20, desc[UR4][R16.64] ;  /* 0x0000000410147981 */ /* 0x0000e6000c1e1900 */
[----:B------:R-:W-:-:S06]  /*04b0*/  IMAD.WIDE R18, R19, 0x4, R14 ;  /* 0x0000000413127825 */ /* 0x000fcc00078e020e */
[----:B------:R-:W3:Y:S01]  /*04c0*/  LDG.E R19, desc[UR4][R18.64] ;  /* 0x0000000412137981 */ /* 0x000ee2000c1e1900 */
[----:B--2---:R-:W-:-:S05]  /*04d0*/  I2FP.F32.S32 R28, R28 ;  /* 0x0000001c001c7245 */ /* 0x004fca0000201400 */
[----:B------:R-:W-:-:S04]  /*04e0*/  FFMA R28, R0, R28, RZ ;  /* 0x0000001c001c7223 */ /* 0x000fc800000000ff */
[----:B-----5:R-:W-:Y:S01]  /*04f0*/  FFMA R28, R28, R22, RZ ;  /* 0x000000161c1c7223 */ /* 0x020fe200000000ff */
[----:B----4-:R-:W-:-:S03]  /*0500*/  IMAD R23, R29, R3, R2 ;  /* 0x000000031d177224 */ /* 0x010fc600078e0202 */
[----:B0-----:R-:W-:Y:S01]  /*0510*/  FADD R17, R28, R26 ;  /* 0x0000001a1c117221 */ /* 0x001fe20000000000 */
[----:B------:R-:W-:Y:S01]  /*0520*/  IMAD.WIDE R28, R29, 0x4, R12 ;  /* 0x000000041d1c7825 */ /* 0x000fe200078e020c */
[----:B------:R-:W2:Y:S04]  /*0530*/  LDG.E R26, desc[UR4][R24.64+0x10] ;  /* 0x00001004181a7981 */ /* 0x000ea8000c1e1900 */
[----:B------:R0:W4:Y:S01]  /*0540*/  LDG.E R16, desc[UR4][R28.64] ;  /* 0x000000041c107981 */ /* 0x000122000c1e1900 */
[----:B------:R-:W-:-:S05]  /*0550*/  IMAD.WIDE R22, R23, 0x4, R14 ;  /* 0x0000000417167825 */ /* 0x000fca00078e020e */
[----:B------:R1:W5:Y:S01]  /*0560*/  LDG.E R18, desc[UR4][R22.64] ;  /* 0x0000000416127981 */ /* 0x000362000c1e1900 */
[----:B0-----:R-:W-:-:S04]  /*0570*/  IMAD.WIDE R28, R27, 0x4, R12 ;  /* 0x000000041b1c7825 */ /* 0x001fc800078e020c */
[----:B------:R-:W-:Y:S02]  /*0580*/  IMAD R27, R27, R3, R2 ;  /* 0x000000031b1b7224 */ /* 0x000fe400078e0202 */
[----:B------:R4:W2:Y:S02]  /*0590*/  LDG.E R28, desc[UR4][R28.64] ;  /* 0x000000041c1c7981 */ /* 0x0008a4000c1e1900 */
[----:B-1----:R-:W-:Y:S01]  /*05a0*/  IMAD.WIDE R22, R27, 0x4, R14 ;  /* 0x000000041b167825 */ /* 0x002fe200078e020e */
[----:B---3--:R-:W-:-:S05]  /*05b0*/  I2FP.F32.S32 R27, R20 ;  /* 0x00000014001b7245 */ /* 0x008fca0000201400 */
[----:B------:R-:W3:Y:S01]  /*05c0*/  LDG.E R23, desc[UR4][R22.64] ;  /* 0x0000000416177981 */ /* 0x000ee2000c1e1900 */
[----:B------:R-:W-:-:S03]  /*05d0*/  FFMA R20, R0, R27, RZ ;  /* 0x0000001b00147223 */ /* 0x000fc600000000ff */
[----:B------:R-:W3:Y:S01]  /*05e0*/  LDG.E R27, desc[UR4][R24.64+0x14] ;  /* 0x00001404181b7981 */ /* 0x000ee2000c1e1900 */
[----:B------:R-:W-:-:S03]  /*05f0*/  FFMA R20, R20, R19, RZ ;  /* 0x0000001314147223 */ /* 0x000fc600000000ff */
[----:B------:R-:W3:Y:S01]  /*0600*/  LDG.E R19, desc[UR4][R24.64+0x1c] ;  /* 0x00001c0418137981 */ /* 0x000ee2000c1e1900 */
[----:B------:R-:W-:-:S03]  /*0610*/  FADD R20, R17, R20 ;  /* 0x0000001411147221 */ /* 0x000fc60000000000 */
[----:B------:R0:W3:Y:S01]  /*0620*/  LDG.E R17, desc[UR4][R24.64+0x18] ;  /* 0x0000180418117981 */ /* 0x0000e2000c1e1900 */
[----:B----4-:R-:W-:-:S05]  /*0630*/  I2FP.F32.S32 R29, R16 ;  /* 0x00000010001d7245 */ /* 0x010fca0000201400 */
[----:B------:R-:W-:-:S04]  /*0640*/  FFMA R29, R0, R29, RZ ;  /* 0x0000001d001d7223 */ /* 0x000fc800000000ff */
[----:B-----5:R-:W-:Y:S01]  /*0650*/  FFMA R29, R29, R18, RZ ;  /* 0x000000121d1d7223 */ /* 0x020fe200000000ff */
[----:B--2---:R-:W-:-:S03]  /*0660*/  I2FP.F32.S32 R28, R28 ;  /* 0x0000001c001c7245 */ /* 0x004fc60000201400 */
[----:B------:R-:W-:Y:S02]  /*0670*/  FADD R20, R20, R29 ;  /* 0x0000001d14147221 */ /* 0x000fe40000000000 */
[----:B------:R-:W-:Y:S01]  /*0680*/  FFMA R28, R0, R28, RZ ;  /* 0x0000001c001c7223 */ /* 0x000fe200000000ff */
[----:B------:R-:W-:-:S03]  /*0690*/  IMAD R16, R26, R3, R2 ;  /* 0x000000031a107224 */ /* 0x000fc600078e0202 */
[----:B---3--:R-:W-:Y:S01]  /*06a0*/  FFMA R23, R28, R23, RZ ;  /* 0x000000171c177223 */ /* 0x008fe200000000ff */
[----:B------:R-:W-:-:S04]  /*06b0*/  IMAD.WIDE R28, R26, 0x4, R12 ;  /* 0x000000041a1c7825 */ /* 0x000fc800078e020c */
[----:B0-----:R-:W-:Y:S01]  /*06c0*/  IMAD.WIDE R24, R16, 0x4, R14 ;  /* 0x0000000410187825 */ /* 0x001fe200078e020e */
[----:B------:R0:W2:Y:S05]  /*06d0*/  LDG.E R22, desc[UR4][R28.64] ;  /* 0x000000041c167981 */ /* 0x0000aa000c1e1900 */
[----:B------:R-:W3:Y:S01]  /*06e0*/  LDG.E R24, desc[UR4][R24.64] ;  /* 0x0000000418187981 */ /* 0x000ee2000c1e1900 */
[----:B0-----:R-:W-:-:S04]  /*06f0*/  IMAD.WIDE R28, R27, 0x4, R12 ;  /* 0x000000041b1c7825 */ /* 0x001fc800078e020c */
[-CC-:B------:R-:W-:Y:S01]  /*0700*/  IMAD R27, R27, R3.reuse, R2.reuse ;  /* 0x000000031b1b7224 */ /* 0x180fe200078e0202 */
[----:B------:R0:W4:Y:S01]  /*0710*/  LDG.E R25, desc[UR4][R28.64] ;  /* 0x000000041c197981 */ /* 0x000122000c1e1900 */
[----:B------:R-:W-:Y:S02]  /*0720*/  IMAD R18, R19, R3, R2 ;  /* 0x0000000313127224 */ /* 0x000fe400078e0202 */
[----:B------:R-:W-:-:S06]  /*0730*/  IMAD.WIDE R26, R27, 0x4, R14 ;  /* 0x000000041b1a7825 */ /* 0x000fcc00078e020e */
[----:B------:R-:W5:Y:S01]  /*0740*/  LDG.E R26, desc[UR4][R26.64] ;  /* 0x000000041a1a7981 */ /* 0x000f62000c1e1900 */
[----:B0-----:R-:W-:-:S04]  /*0750*/  IMAD.WIDE R28, R17, 0x4, R12 ;  /* 0x00000004111c7825 */ /* 0x001fc800078e020c */
[----:B------:R-:W-:-:S04]  /*0760*/  IMAD R17, R17, R3, R2 ;  /* 0x0000000311117224 */ /* 0x000fc800078e0202 */
[--C-:B------:R-:W-:Y:S01]  /*0770*/  IMAD.WIDE R16, R17, 0x4, R14.reuse ;  /* 0x0000000411107825 */ /* 0x100fe200078e020e */
[----:B------:R-:W5:Y:S03]  /*0780*/  LDG.E R27, desc[UR4][R28.64] ;  /* 0x000000041c1b7981 */ /* 0x000f66000c1e1900 */
[----:B------:R-:W-:Y:S02]  /*0790*/  IMAD.WIDE R14, R18, 0x4, R14 ;  /* 0x00000004120e7825 */ /* 0x000fe400078e020e */
[----:B------:R-:W5:Y:S02]  /*07a0*/  LDG.E R16, desc[UR4][R16.64] ;  /* 0x0000000410107981 */ /* 0x000f64000c1e1900 */
[----:B------:R-:W-:Y:S02]  /*07b0*/  IMAD.WIDE R18, R19, 0x4, R12 ;  /* 0x0000000413127825 */ /* 0x000fe400078e020c */
[----:B------:R2:W5:Y:S04]  /*07c0*/  LDG.E R14, desc[UR4][R14.64] ;  /* 0x000000040e0e7981 */ /* 0x000568000c1e1900 */
[----:B------:R-:W5:Y:S01]  /*07d0*/  LDG.E R18, desc[UR4][R18.64] ;  /* 0x0000000412127981 */ /* 0x000f62000c1e1900 */
[----:B------:R-:W-:Y:S01]  /*07e0*/  IADD3 R21, PT, PT, R21, 0x8, RZ ;  /* 0x0000000815157810 */ /* 0x000fe20007ffe0ff */
[----:B------:R-:W-:-:S03]  /*07f0*/  FADD R20, R20, R23 ;  /* 0x0000001714147221 */ /* 0x000fc60000000000 */
[----:B------:R-:W-:Y:S02]  /*0800*/  ISETP.NE.AND P0, PT, R21, R10, PT ;  /* 0x0000000a1500720c */ /* 0x000fe40003f05270 */
[----:B------:R-:W-:Y:S02]  /*0810*/  IADD3 R11, PT, PT, R11, 0x8, RZ ;  /* 0x000000080b0b7810 */ /* 0x000fe40007ffe0ff */
[----:B--2---:R-:W-:Y:S02]  /*0820*/  I2FP.F32.S32 R15, R22 ;  /* 0x00000016000f7245 */ /* 0x004fe40000201400 */
[----:B----4-:R-:W-:-:S03]  /*0830*/  I2FP.F32.S32 R22, R25 ;  /* 0x0000001900167245 */ /* 0x010fc60000201400 */
[C---:B------:R-:W-:Y:S02]  /*0840*/  FFMA R25, R0.reuse, R15, RZ ;  /* 0x0000000f00197223 */ /* 0x040fe400000000ff */
[----:B------:R-:W-:Y:S02]  /*0850*/  FFMA R17, R0, R22, RZ ;  /* 0x0000001600117223 */ /* 0x000fe400000000ff */
[----:B---3--:R-:W-:Y:S02]  /*0860*/  FFMA R25, R25, R24, RZ ;  /* 0x0000001819197223 */ /* 0x008fe400000000ff */
[----:B-----5:R-:W-:Y:S02]  /*0870*/  FFMA R23, R17, R26, RZ ;  /* 0x0000001a11177223 */ /* 0x020fe400000000ff */
[----:B------:R-:W-:Y:S01]  /*0880*/  FADD R20, R20, R25 ;  /* 0x0000001914147221 */ /* 0x000fe20000000000 */
[----:B------:R-:W-:-:S03]  /*0890*/  I2FP.F32.S32 R27, R27 ;  /* 0x0000001b001b7245 */ /* 0x000fc60000201400 */
[----:B------:R-:W-:Y:S02]  /*08a0*/  FADD R20, R20, R23 ;  /* 0x0000001714147221 */ /* 0x000fe40000000000 */
[----:B------:R-:W-:Y:S01]  /*08b0*/  FFMA R15, R0, R27, RZ ;  /* 0x0000001b000f7223 */ /* 0x000fe200000000ff */
[----:B------:R-:W-:-:S03]  /*08c0*/  I2FP.F32.S32 R17, R18 ;  /* 0x0000001200117245 */ /* 0x000fc60000201400 */
[----:B------:R-:W-:Y:S02]  /*08d0*/  FFMA R15, R15, R16, RZ ;  /* 0x000000100f0f7223 */ /* 0x000fe400000000ff */
[----:B------:R-:W-:Y:S02]  /*08e0*/  FFMA R17, R0, R17, RZ ;  /* 0x0000001100117223 */ /* 0x000fe400000000ff */
[----:B------:R-:W-:Y:S02]  /*08f0*/  FADD R15, R20, R15 ;  /* 0x0000000f140f7221 */ /* 0x000fe40000000000 */
[----:B------:R-:W-:-:S04]  /*0900*/  FFMA R14, R17, R14, RZ ;  /* 0x0000000e110e7223 */ /* 0x000fc800000000ff */
[----:B------:R-:W-:Y:S01]  /*0910*/  FADD R26, R15, R14 ;  /* 0x0000000e0f1a7221 */ /* 0x000fe20000000000 */
[----:B------:R-:W-:Y:S06]  /*0920*/  @P0 BRA `(.L_x_6) ;  /* 0xfffffff800a40947 */ /* 0x000fec000383ffff */
.L_x_5:
[----:B------:R-:W-:Y:S05]  /*0930*/  BSYNC.RECONVERGENT B2 ;  /* 0x0000000000027941 */ /* 0x000fea0003800200 */
.L_x_4:
[----:B------:R-:W-:Y:S05]  /*0940*/  @!P1 BRA `(.L_x_3) ;  /* 0x00000004007c9947 */ /* 0x000fea0003800000 */
[----:B------:R-:W-:Y:S01]  /*0950*/  ISETP.GE.U32.AND P0, PT, R9, 0x4, PT ;  /* 0x000000040900780c */ /* 0x000fe20003f06070 */
[----:B------:R-:W-:Y:S01]  /*0960*/  BSSY.RECONVERGENT B2, `(.L_x_7) ;  /* 0x0000030000027945 */ /* 0x000fe20003800200 */
[----:B------:R-:W-:-:S04]  /*0970*/  LOP3.LUT R10, R8, 0x3, RZ, 0xc0, !PT ;  /* 0x00000003080a7812 */ /* 0x000fc800078ec0ff */
[----:B------:R-:W-:-:S07]  /*0980*/  ISETP.NE.AND P1, PT, R10, RZ, PT ;  /* 0x000000ff0a00720c */ /* 0x000fce0003f25270 */
[----:B------:R-:W-:Y:S06]  /*0990*/  @!P0 BRA `(.L_x_8) ;  /* 0x0000000000b08947 */ /* 0x000fec0003800000 */
[----:B------:R-:W0:Y:S08]  /*09a0*/  LDC.64 R24, c[0x0][0x398] ;  /* 0x0000e600ff187b82 */ /* 0x000e300000000a00 */
[----:B------:R-:W1:Y:S01]  /*09b0*/  LDC.64 R14, c[0x0][0x388] ;  /* 0x0000e200ff0e7b82 */ /* 0x000e620000000a00 */
[----:B0-----:R-:W-:-:S05]  /*09c0*/  IMAD.WIDE R24, R11, 0x4, R24 ;  /* 0x000000040b187825 */ /* 0x001fca00078e0218 */
[----:B------:R-:W2:Y:S04]  /*09d0*/  LDG.E R9, desc[UR4][R24.64] ;  /* 0x0000000418097981 */ /* 0x000ea8000c1e1900 */
[----:B------:R-:W3:Y:S04]  /*09e0*/  LDG.E R23, desc[UR4][R24.64+0x4] ;  /* 0x0000040418177981 */ /* 0x000ee8000c1e1900 */
[----:B------:R-:W4:Y:S04]  /*09f0*/  LDG.E R29, desc[UR4][R24.64+0x8] ;  /* 0x00000804181d7981 */ /* 0x000f28000c1e1900 */
[----:B------:R-:W5:Y:S01]  /*0a00*/  LDG.E R27, desc[UR4][R24.64+0xc] ;  /* 0x00000c04181b7981 */ /* 0x000f62000c1e1900 */
[----:B--2---:R-:W-:-:S04]  /*0a10*/  IMAD.WIDE R18, R9, 0x4, R12 ;  /* 0x0000000409127825 */ /* 0x004fc800078e020c */
[----:B---3--:R-:W-:-:S04]  /*0a20*/  IMAD.WIDE R16, R23, 0x4, R12 ;  /* 0x0000000417107825 */ /* 0x008fc800078e020c */
[-CC-:B------:R-:W-:Y:S02]  /*0a30*/  IMAD R21, R9, R3.reuse, R2.reuse ;  /* 0x0000000309157224 */ /* 0x180fe400078e0202 */
[----:B------:R4:W2:Y:S01]  /*0a40*/  LDG.E R9, desc[UR4][R18.64] ;  /* 0x0000000412097981 */ /* 0x0008a2000c1e1900 */
[----:B------:R-:W-:Y:S02]  /*0a50*/  IMAD R23, R23, R3, R2 ;  /* 0x0000000317177224 */ /* 0x000fe400078e0202 */
[--C-:B-1----:R-:W-:Y:S01]  /*0a60*/  IMAD.WIDE R20, R21, 0x4, R14.reuse ;  /* 0x0000000415147825 */ /* 0x102fe200078e020e */
[----:B------:R-:W3:Y:S03]  /*0a70*/  LDG.E R16, desc[UR4][R16.64] ;  /* 0x0000000410107981 */ /* 0x000ee6000c1e1900 */
[----:B------:R-:W-:Y:S02]  /*0a80*/  IMAD.WIDE R22, R23, 0x4, R14 ;  /* 0x0000000417167825 */ /* 0x000fe400078e020e */
[----:B------:R-:W3:Y:S02]  /*0a90*/  LDG.E R20, desc[UR4][R20.64] ;  /* 0x0000000414147981 */ /* 0x000ee4000c1e1900 */
[----:B----4-:R-:W-:-:S02]  /*0aa0*/  IMAD.WIDE R18, R29, 0x4, R12 ;  /* 0x000000041d127825 */ /* 0x010fc400078e020c */
[----:B------:R-:W4:Y:S02]  /*0ab0*/  LDG.E R22, desc[UR4][R22.64] ;  /* 0x0000000416167981 */ /* 0x000f24000c1e1900 */
[----:B-----5:R-:W-:Y:S02]  /*0ac0*/  IMAD.WIDE R24, R27, 0x4, R12 ;  /* 0x000000041b187825 */ /* 0x020fe400078e020c */
[----:B------:R4:W5:Y:S02]  /*0ad0*/  LDG.E R18, desc[UR4][R18.64] ;  /* 0x0000000412127981 */ /* 0x000964000c1e1900 */
[-CC-:B------:R-:W-:Y:S02]  /*0ae0*/  IMAD R29, R29, R3.reuse, R2.reuse ;  /* 0x000000031d1d7224 */ /* 0x180fe400078e0202 */
[----:B------:R-:W-:Y:S01]  /*0af0*/  IMAD R27, R27, R3, R2 ;  /* 0x000000031b1b7224 */ /* 0x000fe200078e0202 */
[----:B------:R-:W5:Y:S01]  /*0b00*/  LDG.E R24, desc[UR4][R24.64] ;  /* 0x0000000418187981 */ /* 0x000f62000c1e1900 */
[----:B------:R-:W-:-:S04]  /*0b10*/  IMAD.WIDE R28, R29, 0x4, R14 ;  /* 0x000000041d1c7825 */ /* 0x000fc800078e020e */
[----:B------:R-:W-:Y:S02]  /*0b20*/  IMAD.WIDE R14, R27, 0x4, R14 ;  /* 0x000000041b0e7825 */ /* 0x000fe400078e020e */
[----:B------:R-:W5:Y:S04]  /*0b30*/  LDG.E R28, desc[UR4][R28.64] ;  /* 0x000000041c1c7981 */ /* 0x000f68000c1e1900 */
[----:B------:R-:W5:Y:S01]  /*0b40*/  LDG.E R14, desc[UR4][R14.64] ;  /* 0x000000040e0e7981 */ /* 0x000f62000c1e1900 */
[----:B------:R-:W-:Y:S02]  /*0b50*/  IADD3 R11, PT, PT, R11, 0x4, RZ ;  /* 0x000000040b0b7810 */ /* 0x000fe40007ffe0ff */
[----:B--2---:R-:W-:Y:S02]  /*0b60*/  I2FP.F32.S32 R9, R9 ;  /* 0x0000000900097245 */ /* 0x004fe40000201400 */
[----:B---3--:R-:W-:-:S03]  /*0b70*/  I2FP.F32.S32 R17, R16 ;  /* 0x0000001000117245 */ /* 0x008fc60000201400 */
[C---:B------:R-:W-:Y:S02]  /*0b80*/  FFMA R9, R0.reuse, R9, RZ ;  /* 0x0000000900097223 */ /* 0x040fe400000000ff */
[----:B------:R-:W-:Y:S02]  /*0b90*/  FFMA R17, R0, R17, RZ ;  /* 0x0000001100117223 */ /* 0x000fe400000000ff */
[----:B------:R-:W-:Y:S02]  /*0ba0*/  FFMA R9, R9, R20, RZ ;  /* 0x0000001409097223 */ /* 0x000fe400000000ff */
[----:B----4-:R-:W-:Y:S01]  /*0bb0*/  FFMA R19, R17, R22, RZ ;  /* 0x0000001611137223 */ /* 0x010fe200000000ff */
[----:B-----5:R-:W-:Y:S01]  /*0bc0*/  I2FP.F32.S32 R21, R18 ;  /* 0x0000001200157245 */ /* 0x020fe20000201400 */
[----:B------:R-:W-:Y:S01]  /*0bd0*/  FADD R26, R26, R9 ;  /* 0x000000091a1a7221 */ /* 0x000fe20000000000 */
[----:B------:R-:W-:-:S03]  /*0be0*/  I2FP.F32.S32 R17, R24 ;  /* 0x0000001800117245 */ /* 0x000fc60000201400 */
[----:B------:R-:W-:Y:S01]  /*0bf0*/  FFMA R9, R0, R21, RZ ;  /* 0x0000001500097223 */ /* 0x000fe200000000ff */
[----:B------:R-:W-:Y:S01]  /*0c00*/  FADD R19, R26, R19 ;  /* 0x000000131a137221 */ /* 0x000fe20000000000 */
[----:B------:R-:W-:Y:S02]  /*0c10*/  FFMA R17, R0, R17, RZ ;  /* 0x0000001100117223 */ /* 0x000fe400000000ff */
[----:B------:R-:W-:Y:S02]  /*0c20*/  FFMA R28, R9, R28, RZ ;  /* 0x0000001c091c7223 */ /* 0x000fe400000000ff */
[----:B------:R-:W-:Y:S02]  /*0c30*/  FFMA R14, R17, R14, RZ ;  /* 0x0000000e110e7223 */ /* 0x000fe400000000ff */
[----:B------:R-:W-:-:S04]  /*0c40*/  FADD R19, R19, R28 ;  /* 0x0000001c13137221 */ /* 0x000fc80000000000 */
[----:B------:R-:W-:-:S07]  /*0c50*/  FADD R26, R19, R14 ;  /* 0x0000000e131a7221 */ /* 0x000fce0000000000 */
.L_x_8:
[----:B------:R-:W-:Y:S05]  /*0c60*/  BSYNC.RECONVERGENT B2 ;  /* 0x0000000000027941 */ /* 0x000fea0003800200 */
.L_x_7:
[----:B------:R-:W-:Y:S05]  /*0c70*/  @!P1 BRA `(.L_x_3) ;  /* 0x0000000000b09947 */ /* 0x000fea0003800000 */
[----:B------:R-:W-:Y:S01]  /*0c80*/  ISETP.NE.AND P0, PT, R10, 0x1, PT ;  /* 0x000000010a00780c */ /* 0x000fe20003f05270 */
[----:B------:R-:W-:Y:S01]  /*0c90*/  BSSY.RECONVERGENT B2, `(.L_x_9) ;  /* 0x000001c000027945 */ /* 0x000fe20003800200 */
[----:B------:R-:W-:-:S04]  /*0ca0*/  LOP3.LUT R8, R8, 0x1, RZ, 0xc0, !PT ;  /* 0x0000000108087812 */ /* 0x000fc800078ec0ff */
[----:B------:R-:W-:-:S07]  /*0cb0*/  ISETP.NE.U32.AND P1, PT, R8, 0x1, PT ;  /* 0x000000010800780c */ /* 0x000fce0003f25070 */
[----:B------:R-:W-:Y:S06]  /*0cc0*/  @!P0 BRA `(.L_x_10) ;  /* 0x0000000000608947 */ /* 0x000fec0003800000 */
[----:B------:R-:W0:Y:S02]  /*0cd0*/  LDC.64 R8, c[0x0][0x398] ;  /* 0x0000e600ff087b82 */ /* 0x000e240000000a00 */
[----:B0-----:R-:W-:-:S06]  /*0ce0*/  IMAD.WIDE R22, R11, 0x4, R8 ;  /* 0x000000040b167825 */ /* 0x001fcc00078e0208 */
[----:B------:R-:W0:Y:S01]  /*0cf0*/  LDC.64 R8, c[0x0][0x388] ;  /* 0x0000e200ff087b82 */ /* 0x000e220000000a00 */
[----:B------:R-:W2:Y:S04]  /*0d00*/  LDG.E R19, desc[UR4][R22.64] ;  /* 0x0000000416137981 */ /* 0x000ea8000c1e1900 */
[----:B------:R-:W3:Y:S01]  /*0d10*/  LDG.E R21, desc[UR4][R22.64+0x4] ;  /* 0x0000040416157981 */ /* 0x000ee2000c1e1900 */
[----:B--2---:R-:W-:-:S04]  /*0d20*/  IMAD.WIDE R16, R19, 0x4, R12 ;  /* 0x0000000413107825 */ /* 0x004fc800078e020c */
[----:B---3--:R-:W-:Y:S02]  /*0d30*/  IMAD.WIDE R14, R21, 0x4, R12 ;  /* 0x00000004150e7825 */ /* 0x008fe400078e020c */
[----:B------:R-:W2:Y:S02]  /*0d40*/  LDG.E R16, desc[UR4][R16.64] ;  /* 0x0000000410107981 */ /* 0x000ea4000c1e1900 */
[-CC-:B------:R-:W-:Y:S02]  /*0d50*/  IMAD R19, R19, R3.reuse, R2.reuse ;  /* 0x0000000313137224 */ /* 0x180fe400078e0202 */
[----:B------:R-:W-:Y:S01]  /*0d60*/  IMAD R21, R21, R3, R2 ;  /* 0x0000000315157224 */ /* 0x000fe200078e0202 */
[----:B------:R-:W3:Y:S01]  /*0d70*/  LDG.E R14, desc[UR4][R14.64] ;  /* 0x000000040e0e7981 */ /* 0x000ee2000c1e1900 */
[----:B0-----:R-:W-:-:S04]  /*0d80*/  IMAD.WIDE R18, R19, 0x4, R8 ;  /* 0x0000000413127825 */ /* 0x001fc800078e0208 */
[----:B------:R-:W-:Y:S02]  /*0d90*/  IMAD.WIDE R20, R21, 0x4, R8 ;  /* 0x0000000415147825 */ /* 0x000fe400078e0208 */
[----:B------:R-:W4:Y:S04]  /*0da0*/  LDG.E R19, desc[UR4][R18.64] ;  /* 0x0000000412137981 */ /* 0x000f28000c1e1900 */
[----:B------:R-:W5:Y:S01]  /*0db0*/  LDG.E R20, desc[UR4][R20.64] ;  /* 0x0000000414147981 */ /* 0x000f62000c1e1900 */
[----:B------:R-:W-:Y:S02]  /*0dc0*/  IADD3 R11, PT, PT, R11, 0x2, RZ ;  /* 0x000000020b0b7810 */ /* 0x000fe40007ffe0ff */
[----:B--2---:R-:W-:Y:S02]  /*0dd0*/  I2FP.F32.S32 R23, R16 ;  /* 0x0000001000177245 */ /* 0x004fe40000201400 */
[----:B---3--:R-:W-:-:S03]  /*0de0*/  I2FP.F32.S32 R9, R14 ;  /* 0x0000000e00097245 */ /* 0x008fc60000201400 */
[C---:B------:R-:W-:Y:S02]  /*0df0*/  FFMA R8, R0.reuse, R23, RZ ;  /* 0x0000001700087223 */ /* 0x040fe400000000ff */
[----:B------:R-:W-:Y:S02]  /*0e00*/  FFMA R9, R0, R9, RZ ;  /* 0x0000000900097223 */ /* 0x000fe400000000ff */
[----:B----4-:R-:W-:Y:S02]  /*0e10*/  FFMA R17, R8, R19, RZ ;  /* 0x0000001308117223 */ /* 0x010fe400000000ff */
[----:B-----5:R-:W-:Y:S02]  /*0e20*/  FFMA R8, R9, R20, RZ ;  /* 0x0000001409087223 */ /* 0x020fe400000000ff */
[----:B------:R-:W-:-:S04]  /*0e30*/  FADD R17, R26, R17 ;  /* 0x000000111a117221 */ /* 0x000fc80000000000 */
[----:B------:R-:W-:-:S07]  /*0e40*/  FADD R26, R17, R8 ;  /* 0x00000008111a7221 */ /* 0x000fce0000000000 */
.L_x_10:
[----:B------:R-:W-:Y:S05]  /*0e50*/  BSYNC.RECONVERGENT B2 ;  /* 0x0000000000027941 */ /* 0x000fea0003800200 */
.L_x_9:
[----:B------:R-:W-:Y:S05]  /*0e60*/  @P1 BRA `(.L_x_3) ;  /* 0x0000000000341947 */ /* 0x000fea0003800000 */
[----:B------:R-:W0:Y:S02]  /*0e70*/  LDC.64 R8, c[0x0][0x398] ;  /* 0x0000e600ff087b82 */ /* 0x000e240000000a00 */
[----:B0-----:R-:W-:-:S06]  /*0e80*/  IMAD.WIDE R8, R11, 0x4, R8 ;  /* 0x000000040b087825 */ /* 0x001fcc00078e0208 */
[----:B------:R-:W0:Y:S01]  /*0e90*/  LDC.64 R10, c[0x0][0x388] ;  /* 0x0000e200ff0a7b82 */ /* 0x000e220000000a00 */
[----:B------:R-:W2:Y:S02]  /*0ea0*/  LDG.E R9, desc[UR4][R8.64] ;  /* 0x0000000408097981 */ /* 0x000ea4000c1e1900 */
[----:B--2---:R-:W-:-:S04]  /*0eb0*/  IMAD.WIDE R12, R9, 0x4, R12 ;  /* 0x00000004090c7825 */ /* 0x004fc800078e020c */
[----:B------:R-:W-:Y:S02]  /*0ec0*/  IMAD R15, R9, R3, R2 ;  /* 0x00000003090f7224 */ /* 0x000fe400078e0202 */
[----:B------:R-:W2:Y:S02]  /*0ed0*/  LDG.E R12, desc[UR4][R12.64] ;  /* 0x000000040c0c7981 */ /* 0x000ea4000c1e1900 */
[----:B0-----:R-:W-:-:S06]  /*0ee0*/  IMAD.WIDE R10, R15, 0x4, R10 ;  /* 0x000000040f0a7825 */ /* 0x001fcc00078e020a */
[----:B------:R-:W3:Y:S01]  /*0ef0*/  LDG.E R11, desc[UR4][R10.64] ;  /* 0x000000040a0b7981 */ /* 0x000ee2000c1e1900 */
[----:B--2---:R-:W-:-:S05]  /*0f00*/  I2FP.F32.S32 R15, R12 ;  /* 0x0000000c000f7245 */ /* 0x004fca0000201400 */
[----:B------:R-:W-:-:S04]  /*0f10*/  FFMA R0, R0, R15, RZ ;  /* 0x0000000f00007223 */ /* 0x000fc800000000ff */
[----:B---3--:R-:W-:-:S04]  /*0f20*/  FFMA R15, R0, R11, RZ ;  /* 0x0000000b000f7223 */ /* 0x008fc800000000ff */
[----:B------:R-:W-:-:S07]  /*0f30*/  FADD R26, R26, R15 ;  /* 0x0000000f1a1a7221 */ /* 0x000fce0000000000 */
.L_x_3:
[----:B------:R-:W-:Y:S05]  /*0f40*/  BSYNC.RECONVERGENT B0 ;  /* 0x0000000000007941 */ /* 0x000fea0003800200 */
.L_x_2:
[----:B------:R-:W0:Y:S01]  /*0f50*/  LDC.64 R8, c[0x0][0x380] ;  /* 0x0000e000ff087b82 */ /* 0x000e220000000a00 */
[----:B-----5:R-:W-:Y:S01]  /*0f60*/  IMAD R11, R4, R3, R2 ;  /* 0x00000003040b7224 */ /* 0x020fe200078e0202 */
[----:B------:R-:W-:Y:S03]  /*0f70*/  BSSY B0, `(.L_x_11) ;  /* 0x0000008000007945 */ /* 0x000fe60003800000 */
[----:B0-----:R-:W-:-:S07]  /*0f80*/  IMAD.WIDE R8, R11, 0x4, R8 ;  /* 0x000000040b087825 */ /* 0x001fce00078e0208 */
.L_x_12:
[----:B------:R-:W-:Y:S05]  /*0f90*/  YIELD ;  /* 0x0000000000007946 */ /* 0x000fea0003800000 */
[----:B------:R-:W2:Y:S02]  /*0fa0*/  ATOMG.E.EXCH.STRONG.GPU PT, R11, desc[UR4][R8.64], RZ ;  /* 0x800000ff080b79a8 */ /* 0x000ea4000c1ef104 */
[----:B--2---:R-:W-:-:S05]  /*0fb0*/  FADD R11, R11, R26 ;  /* 0x0000001a0b0b7221 */ /* 0x004fca0000000000 */
[----:B------:R-:W2:Y:S02]  /*0fc0*/  ATOMG.E.EXCH.STRONG.GPU PT, R26, desc[UR4][R8.64], R11 ;  /* 0x8000000b081a79a8 */ /* 0x000ea4000c1ef104 */
[----:B--2---:R-:W-:-:S13]  /*0fd0*/  FSETP.NEU.AND P0, PT, R26, RZ, PT ;  /* 0x000000ff1a00720b */ /* 0x004fda0003f0d000 */
[----:B------:R-:W-:Y:S05]  /*0fe0*/  @P0 BRA `(.L_x_12) ;  /* 0xfffffffc00e80947 */ /* 0x000fea000383ffff */
[----:B------:R-:W-:Y:S05]  /*0ff0*/  BSYNC B0 ;  /* 0x0000000000007941 */ /* 0x000fea0003800000 */
.L_x_11:
[----:B------:R-:W-:-:S07]  /*1000*/  IADD3 R4, PT, PT, R4, 0x1, RZ ;  /* 0x0000000104047810 */ /* 0x000fce0007ffe0ff */
.L_x_1:
[----:B------:R-:W-:Y:S05]  /*1010*/  BSYNC B1 ;  /* 0x0000000000017941 */ /* 0x000fea0003800000 */
.L_x_0:
[----:B------:R-:W0:Y:S01]  /*1020*/  LDC.64 R8, c[0x0][0x398] ;  /* 0x0000e600ff087b82 */ /* 0x000e220000000a00 */
[----:B-----5:R-:W-:Y:S01]  /*1030*/  ISETP.GE.AND P0, PT, R4, R5, PT ;  /* 0x000000050400720c */ /* 0x020fe20003f06270 */
[----:B------:R-:W-:Y:S01]  /*1040*/  HFMA2 R11, -RZ, RZ, 0, 0 ;  /* 0x00000000ff0b7431 */ /* 0x000fe200000001ff */
[----:B------:R-:W-:Y:S01]  /*1050*/  MOV R10, 0x10 ;  /* 0x00000010000a7802 */ /* 0x000fe20000000f00 */
[----:B------:R-:W-:Y:S04]  /*1060*/  BSSY.RECONVERGENT B1, `(.L_x_13) ;  /* 0x00000e4000017945 */ /* 0x000fe80003800200 */
[----:B0-----:R-:W-:-:S06]  /*1070*/  IMAD.WIDE.U32 R10, R8, 0x1, R10 ;  /* 0x00000001080a7825 */ /* 0x001fcc00078e000a */
[----:B------:R-:W-:Y:S05]  /*1080*/  @P0 BRA `(.L_x_14) ;  /* 0x0000000c00840947 */ /* 0x000fea0003800000 */
[----:B------:R-:W-:-:S07]  /*1090*/  IADD3 R9, PT, PT, R11, R9, RZ ;  /* 0x000000090b097210 */ /* 0x000fce0007ffe0ff */
.L_x_24:
[----:B0-----:R-:W0:Y:S02]  /*10a0*/  LDC.64 R12, c[0x0][0x390] ;  /* 0x0000e400ff0c7b82 */ /* 0x001e240000000a00 */
[----:B0-----:R-:W-:-:S05]  /*10b0*/  IMAD.WIDE R12, R4, 0x4, R12 ;  /* 0x00000004040c7825 */ /* 0x001fca00078e020c */
[----:B------:R-:W2:Y:S04]  /*10c0*/  LDG.E R18, desc[UR4][R12.64+0x4] ;  /* 0x000004040c127981 */ /* 0x000ea8000c1e1900 */
[----:B------:R-:W2:Y:S01]  /*10d0*/  LDG.E R13, desc[UR4][R12.64] ;  /* 0x000000040c0d7981 */ /* 0x000ea2000c1e1900 */
[----:B------:R-:W-:Y:S01]  /*10e0*/  IADD3 R0, PT, PT, R4, 0x1, RZ ;  /* 0x0000000104007810 */ /* 0x000fe20007ffe0ff */
[----:B------:R-:W-:Y:S01]  /*10f0*/  BSSY.RECONVERGENT B0, `(.L_x_15) ;  /* 0x00000d3000007945 */ /* 0x000fe20003800200 */
[----:B------:R-:W-:Y:S01]  /*1100*/  HFMA2 R24, -RZ, RZ, 0, 0 ;  /* 0x00000000ff187431 */ /* 0x000fe200000001ff */
[----:B------:R-:W-:Y:S02]  /*1110*/  MOV R8, R4 ;  /* 0x0000000400087202 */ /* 0x000fe40000000f00 */
[----:B------:R-:W-:-:S02]  /*1120*/  ISETP.NE.AND P0, PT, R0, R5, PT ;  /* 0x000000050000720c */ /* 0x000fc40003f05270 */
[----:B------:R-:W-:Y:S02]  /*1130*/  MOV R4, R0 ;  /* 0x0000000000047202 */ /* 0x000fe40000000f00 */
[----:B--2---:R-:W-:-:S04]  /*1140*/  IADD3 R3, PT, PT, R18, -R13, RZ ;  /* 0x8000000d12037210 */ /* 0x004fc80007ffe0ff */
[----:B------:R-:W-:-:S13]  /*1150*/  ISETP.GE.AND P1, PT, R3, 0x1, PT ;  /* 0x000000010300780c */ /* 0x000fda0003f26270 */
[----:B------:R-:W-:Y:S05]  /*1160*/  @!P1 BRA `(.L_x_16) ;  /* 0x0000000c002c9947 */ /* 0x000fea0003800000 */
[----:B------:R-:W0:Y:S02]  /*1170*/  LDC.64 R14, c[0x0][0x3a0] ;  /* 0x0000e800ff0e7b82 */ /* 0x000e240000000a00 */
[----:B0-----:R-:W-:-:S05]  /*1180*/  IMAD.WIDE R16, R8, 0x4, R14 ;  /* 0x0000000408107825 */ /* 0x001fca00078e020e */
[----:B------:R-:W2:Y:S01]  /*1190*/  LDG.E R0, desc[UR4][R16.64] ;  /* 0x0000000410007981 */ /* 0x000ea2000c1e1900 */
[----:B------:R-:W-:Y:S01]  /*11a0*/  IADD3 R18, PT, PT, -R18, R13, RZ ;  /* 0x0000000d12127210 */ /* 0x000fe20007ffe1ff */
[----:B------:R-:W-:Y:S01]  /*11b0*/  BSSY.RECONVERGENT B2, `(.L_x_17) ;  /* 0x0000063000027945 */ /* 0x000fe20003800200 */
[----:B------:R-:W-:Y:S02]  /*11c0*/  LOP3.LUT R12, R3, 0x7, RZ, 0xc0, !PT ;  /* 0x00000007030c7812 */ /* 0x000fe400078ec0ff */
[----:B------:R-:W-:Y:S02]  /*11d0*/  ISETP.GT.U32.AND P2, PT, R18, -0x8, PT ;  /* 0xfffffff81200780c */ /* 0x000fe40003f44070 */
[----:B------:R-:W-:Y:S02]  /*11e0*/  ISETP.NE.AND P1, PT, R12, RZ, PT ;  /* 0x000000ff0c00720c */ /* 0x000fe40003f25270 */
[----:B------:R-:W-:Y:S02]  /*11f0*/  MOV R24, RZ ;  /* 0x000000ff00187202 */ /* 0x000fe40000000f00 */
[----:B--2---:R-:W-:-:S07]  /*1200*/  I2FP.F32.S32 R0, R0 ;  /* 0x0000000000007245 */ /* 0x004fce0000201400 */
[----:B------:R-:W-:Y:S05]  /*1210*/  @P2 BRA `(.L_x_18) ;  /* 0x0000000400702947 */ /* 0x000fea0003800000 */
[----:B------:R-:W-:Y:S01]  /*1220*/  LOP3.LUT R22, R3, 0x7ffffff8, RZ, 0xc0, !PT ;  /* 0x7ffffff803167812 */ /* 0x000fe200078ec0ff */
[----:B------:R-:W-:-:S03]  /*1230*/  HFMA2 R24, -RZ, RZ, 0, 0 ;  /* 0x00000000ff187431 */ /* 0x000fc600000001ff */
[----:B------:R-:W-:-:S07]  /*1240*/  IADD3 R22, PT, PT, -R22, RZ, RZ ;  /* 0x000000ff16167210 */ /* 0x000fce0007ffe1ff */
.L_x_19:
[----:B------:R-:W-:Y:S01]  /*1250*/  MOV R16, R10 ;  /* 0x0000000a00107202 */ /* 0x000fe20000000f00 */
[----:B------:R-:W0:Y:S01]  /*1260*/  LDCU UR6, c[0x0][0x3dc] ;  /* 0x00007b80ff0677ac */ /* 0x000e220008000800 */
[----:B------:R-:W-:-:S03]  /*1270*/  MOV R17, R9 ;  /* 0x0000000900117202 */ /* 0x000fc60000000f00 */
[----:B------:R-:W-:-:S03]  /*1280*/  IMAD.WIDE R20, R13, 0x4, R16 ;  /* 0x000000040d147825 */ /* 0x000fc600078e0210 */
[----:B------:R-:W1:Y:S02]  /*1290*/  LDC.64 R16, c[0x0][0x388] ;  /* 0x0000e200ff107b82 */ /* 0x000e640000000a00 */
[----:B------:R-:W2:Y:S04]  /*12a0*/  LDG.E R27, desc[UR4][R20.64+-0x10] ;  /* 0xfffff004141b7981 */ /* 0x000ea8000c1e1900 */
[----:B------:R-:W3:Y:S01]  /*12b0*/  LDG.E R23, desc[UR4][R20.64+-0xc] ;  /* 0xfffff40414177981 */ /* 0x000ee2000c1e1900 */
[----:B--2---:R-:W-:-:S04]  /*12c0*/  IMAD.WIDE R18, R27, 0x4, R14 ;  /* 0x000000041b127825 */ /* 0x004fc800078e020e */
[----:B0-----:R-:W-:Y:S01]  /*12d0*/  IMAD R29, R27, UR6, R2 ;  /* 0x000000061b1d7c24 */ /* 0x001fe2000f8e0202 */
[----:B------:R0:W2:Y:S03]  /*12e0*/  LDG.E R25, desc[UR4][R18.64] ;  /* 0x0000000412197981 */ /* 0x0000a6000c1e1900 */
[----:B-1----:R-:W-:-:S06]  /*12f0*/  IMAD.WIDE R28, R29, 0x4, R16 ;  /* 0x000000041d1c7825 */ /* 0x002fcc00078e0210 */
[----:B------:R-:W4:Y:S01]  /*1300*/  LDG.E R28, desc[UR4][R28.64] ;  /* 0x000000041c1c7981 */ /* 0x000f22000c1e1900 */
[----:B---3--:R-:W-:-:S04]  /*1310*/  IMAD.WIDE R26, R23, 0x4, R14 ;  /* 0x00000004171a7825 */ /* 0x008fc800078e020e */
[----:B------:R-:W-:Y:S02]  /*1320*/  IMAD R23, R23, UR6, R2 ;  /* 0x0000000617177c24 */ /* 0x000fe4000f8e0202 */
[----:B------:R-:W3:Y:S02]  /*1330*/  LDG.E R26, desc[UR4][R26.64] ;  /* 0x000000041a1a7981 */ /* 0x000ee4000c1e1900 */
[----:B0-----:R-:W-:-:S06]  /*1340*/  IMAD.WIDE R18, R23, 0x4, R16 ;  /* 0x0000000417127825 */ /* 0x001fcc00078e0210 */
[----:B------:R4:W5:Y:S04]  /*1350*/  LDG.E R18, desc[UR4][R18.64] ;  /* 0x0000000412127981 */ /* 0x000968000c1e1900 */
[----:B------:R-:W5:Y:S01]  /*1360*/  LDG.E R27, desc[UR4][R20.64+-0x8] ;  /* 0xfffff804141b7981 */ /* 0x000f62000c1e1900 */
[----:B--2---:R-:W-:-:S05]  /*1370*/  I2FP.F32.S32 R23, R25 ;  /* 0x0000001900177245 */ /* 0x004fca0000201400 */
[----:B------:R-:W-:-:S04]  /*1380*/  FFMA R23, R0, R23, RZ ;  /* 0x0000001700177223 */ /* 0x000fc800000000ff */
[----:B----4-:R-:W-:Y:S02]  /*1390*/  FFMA R19, R23, R28, RZ ;  /* 0x0000001c17137223 */ /* 0x010fe400000000ff */
[----:B------:R-:W2:Y:S01]  /*13a0*/  LDG.E R23, desc[UR4][R20.64+-0x4] ;  /* 0xfffffc0414177981 */ /* 0x000ea2000c1e1900 */
[----:B---3--:R-:W-:Y:S01]  /*13b0*/  I2FP.F32.S32 R25, R26 ;  /* 0x0000001a00197245 */ /* 0x008fe20000201400 */
[----:B------:R-:W-:-:S04]  /*13c0*/  FADD R28, R19, R24 ;  /* 0x00000018131c7221 */ /* 0x000fc80000000000 */
[----:B------:R-:W-:-:S04]  /*13d0*/  FFMA R25, R0, R25, RZ ;  /* 0x0000001900197223 */ /* 0x000fc800000000ff */
[----:B-----5:R-:W-:-:S04]  /*13e0*/  FFMA R25, R25, R18, RZ ;  /* 0x0000001219197223 */ /* 0x020fc800000000ff */
[----:B------:R-:W-:Y:S01]  /*13f0*/  FADD R28, R28, R25 ;  /* 0x000000191c1c7221 */ /* 0x000fe20000000000 */
[----:B------:R-:W-:-:S04]  /*1400*/  IMAD.WIDE R24, R27, 0x4, R14 ;  /* 0x000000041b187825 */ /* 0x000fc800078e020e */
[----:B------:R-:W-:Y:S02]  /*1410*/  IMAD R29, R27, UR6, R2 ;  /* 0x000000061b1d7c24 */ /* 0x000fe4000f8e0202 */
[----:B------:R-:W3:Y:S02]  /*1420*/  LDG.E R24, desc[UR4][R24.64] ;  /* 0x0000000418187981 */ /* 0x000ee4000c1e1900 */
[----:B------:R-:W-:-:S05]  /*1430*/  IMAD.WIDE R18, R29, 0x4, R16 ;  /* 0x000000041d127825 */ /* 0x000fca00078e0210 */
[----:B------:R0:W4:Y:S01]  /*1440*/  LDG.E R25, desc[UR4][R18.64] ;  /* 0x0000000412197981 */ /* 0x000122000c1e1900 */
[----:B--2---:R-:W-:-:S04]  /*1450*/  IMAD.WIDE R26, R23, 0x4, R14 ;  /* 0x00000004171a7825 */ /* 0x004fc800078e020e */
[----:B------:R-:W-:Y:S02]  /*1460*/  IMAD R29, R23, UR6, R2 ;  /* 0x00000006171d7c24 */ /* 0x000fe4000f8e0202 */
[----:B------:R-:W2:Y:S04]  /*1470*/  LDG.E R23, desc[UR4][R26.64] ;  /* 0x000000041a177981 */ /* 0x000ea8000c1e1900 */
[----:B------:R-:W5:Y:S01]  /*1480*/  LDG.E R27, desc[UR4][R20.64] ;  /* 0x00000004141b7981 */ /* 0x000f62000c1e1900 */
[----:B0-----:R-:W-:-:S06]  /*1490*/  IMAD.WIDE R18, R29, 0x4, R16 ;  /* 0x000000041d127825 */ /* 0x001fcc00078e0210 */
[----:B------:R-:W5:Y:S01]  /*14a0*/  LDG.E R19, desc[UR4][R18.64] ;  /* 0x0000000412137981 */ /* 0x000f62000c1e1900 */
[----:B---3--:R-:W-:-:S05]  /*14b0*/  I2FP.F32.S32 R29, R24 ;  /* 0x00000018001d7245 */ /* 0x008fca0000201400 */
[----:B------:R-:W-:Y:S01]  /*14c0*/  FFMA R29, R0, R29, RZ ;  /* 0x0000001d001d7223 */ /* 0x000fe200000000ff */
[----:B------:R-:W3:Y:S03]  /*14d0*/  LDG.E R18, desc[UR4][R20.64+0x4] ;  /* 0x0000040414127981 */ /* 0x000ee6000c1e1900 */
[----:B----4-:R-:W-:-:S04]  /*14e0*/  FFMA R29, R29, R25, RZ ;  /* 0x000000191d1d7223 */ /* 0x010fc800000000ff */
[----:B------:R-:W-:Y:S01]  /*14f0*/  FADD R28, R28, R29 ;  /* 0x0000001d1c1c7221 */ /* 0x000fe20000000000 */
[----:B--2---:R-:W-:Y:S01]  /*1500*/  I2FP.F32.S32 R23, R23 ;  /* 0x0000001700177245 */ /* 0x004fe20000201400 */
[----:B-----5:R-:W-:-:S04]  /*1510*/  IMAD.WIDE R24, R27, 0x4, R14 ;  /* 0x000000041b187825 */ /* 0x020fc800078e020e */
[----:B------:R-:W-:Y:S02]  /*1520*/  IMAD R29, R27, UR6, R2 ;  /* 0x000000061b1d7c24 */ /* 0x000fe4000f8e0202 */
[----:B------:R-:W2:Y:S02]  /*1530*/  LDG.E R24, desc[UR4][R24.64] ;  /* 0x0000000418187981 */ /* 0x000ea4000c1e1900 */
[----:B------:R-:W-:-:S04]  /*1540*/  IMAD.WIDE R26, R29, 0x4, R16 ;  /* 0x000000041d1a7825 */ /* 0x000fc800078e0210 */
[----:B------:R-:W-:-:S04]  /*1550*/  FFMA R23, R0, R23, RZ ;  /* 0x0000001700177223 */ /* 0x000fc800000000ff */
[----:B------:R-:W-:Y:S01]  /*1560*/  FFMA R23, R23, R19, RZ ;  /* 0x0000001317177223 */ /* 0x000fe200000000ff */
[----:B------:R3:W4:Y:S04]  /*1570*/  LDG.E R26, desc[UR4][R26.64] ;  /* 0x000000041a1a7981 */ /* 0x000728000c1e1900 */
[----:B------:R-:W5:Y:S04]  /*1580*/  LDG.E R19, desc[UR4][R20.64+0x8] ;  /* 0x0000080414137981 */ /* 0x000f68000c1e1900 */
[----:B------:R-:W5:Y:S01]  /*1590*/  LDG.E R21, desc[UR4][R20.64+0xc] ;  /* 0x00000c0414157981 */ /* 0x000f62000c1e1900 */
[----:B------:R-:W-:Y:S01]  /*15a0*/  FADD R23, R28, R23 ;  /* 0x000000171c177221 */ /* 0x000fe20000000000 */
[----:B---3--:R-:W-:Y:S01]  /*15b0*/  IMAD R27, R18, UR6, R2 ;  /* 0x00000006121b7c24 */ /* 0x008fe2000f8e0202 */
[----:B--2---:R-:W-:-:S05]  /*15c0*/  I2FP.F32.S32 R29, R24 ;  /* 0x00000018001d7245 */ /* 0x004fca0000201400 */
[----:B------:R-:W-:Y:S01]  /*15d0*/  FFMA R25, R0, R29, RZ ;  /* 0x0000001d00197223 */ /* 0x000fe200000000ff */
[----:B------:R-:W-:-:S04]  /*15e0*/  IMAD.WIDE R28, R18, 0x4, R14 ;  /* 0x00000004121c7825 */ /* 0x000fc800078e020e */
[----:B----4-:R-:W-:Y:S02]  /*15f0*/  FFMA R24, R25, R26, RZ ;  /* 0x0000001a19187223 */ /* 0x010fe400000000ff */
[----:B------:R5:W2:Y:S01]  /*1600*/  LDG.E R25, desc[UR4][R28.64] ;  /* 0x000000041c197981 */ /* 0x000aa2000c1e1900 */
[----:B------:R-:W-:-:S06]  /*1610*/  IMAD.WIDE R26, R27, 0x4, R16 ;  /* 0x000000041b1a7825 */ /* 0x000fcc00078e0210 */
[----:B------:R-:W3:Y:S01]  /*1620*/  LDG.E R26, desc[UR4][R26.64] ;  /* 0x000000041a1a7981 */ /* 0x000ee2000c1e1900 */
[----:B-----5:R-:W-:-:S04]  /*1630*/  IMAD.WIDE R28, R19, 0x4, R14 ;  /* 0x00000004131c7825 */ /* 0x020fc800078e020e */
[--C-:B------:R-:W-:Y:S02]  /*1640*/  IMAD R19, R19, UR6, R2.reuse ;  /* 0x0000000613137c24 */ /* 0x100fe4000f8e0202 */
[----:B------:R-:W-:Y:S01]  /*1650*/  IMAD R20, R21, UR6, R2 ;  /* 0x0000000615147c24 */ /* 0x000fe2000f8e0202 */
[----:B------:R-:W4:Y:S01]  /*1660*/  LDG.E R27, desc[UR4][R28.64] ;  /* 0x000000041c1b7981 */ /* 0x000f22000c1e1900 */
[----:B------:R-:W-:-:S04]  /*1670*/  IMAD.WIDE R18, R19, 0x4, R16 ;  /* 0x0000000413127825 */ /* 0x000fc800078e0210 */
[----:B------:R-:W-:Y:S02]  /*1680*/  IMAD.WIDE R16, R20, 0x4, R16 ;  /* 0x0000000414107825 */ /* 0x000fe400078e0210 */
[----:B------:R0:W5:Y:S02]  /*1690*/  LDG.E R18, desc[UR4][R18.64] ;  /* 0x0000000412127981 */ /* 0x000164000c1e1900 */
[----:B------:R-:W-:Y:S02]  /*16a0*/  IMAD.WIDE R20, R21, 0x4, R14 ;  /* 0x0000000415147825 */ /* 0x000fe400078e020e */
[----:B------:R-:W5:Y:S04]  /*16b0*/  LDG.E R16, desc[UR4][R16.64] ;  /* 0x0000000410107981 */ /* 0x000f68000c1e1900 */
[----:B------:R-:W5:Y:S01]  /*16c0*/  LDG.E R20, desc[UR4][R20.64] ;  /* 0x0000000414147981 */ /* 0x000f62000c1e1900 */
[----:B------:R-:W-:Y:S01]  /*16d0*/  IADD3 R22, PT, PT, R22, 0x8, RZ ;  /* 0x0000000816167810 */ /* 0x000fe20007ffe0ff */
[----:B------:R-:W-:-:S03]  /*16e0*/  FADD R24, R23, R24 ;  /* 0x0000001817187221 */ /* 0x000fc60000000000 */
[----:B------:R-:W-:Y:S02]  /*16f0*/  ISETP.NE.AND P2, PT, R22, RZ, PT ;  /* 0x000000ff1600720c */ /* 0x000fe40003f45270 */
[----:B------:R-:W-:Y:S02]  /*1700*/  IADD3 R13, PT, PT, R13, 0x8, RZ ;  /* 0x000000080d0d7810 */ /* 0x000fe40007ffe0ff */
[----:B--2---:R-:W-:-:S05]  /*1710*/  I2FP.F32.S32 R25, R25 ;  /* 0x0000001900197245 */ /* 0x004fca0000201400 */
[----:B------:R-:W-:-:S04]  /*1720*/  FFMA R25, R0, R25, RZ ;  /* 0x0000001900197223 */ /* 0x000fc800000000ff */
[----:B---3--:R-:W-:Y:S01]  /*1730*/  FFMA R25, R25, R26, RZ ;  /* 0x0000001a19197223 */ /* 0x008fe200000000ff */
[----:B----4-:R-:W-:-:S03]  /*1740*/  I2FP.F32.S32 R27, R27 ;  /* 0x0000001b001b7245 */ /* 0x010fc60000201400 */
[----:B------:R-:W-:Y:S02]  /*1750*/  FADD R24, R24, R25 ;  /* 0x0000001918187221 */ /* 0x000fe40000000000 */
[----:B0-----:R-:W-:-:S04]  /*1760*/  FFMA R19, R0, R27, RZ ;  /* 0x0000001b00137223 */ /* 0x001fc800000000ff */
[----:B-----5:R-:W-:Y:S01]  /*1770*/  FFMA R19, R19, R18, RZ ;  /* 0x0000001213137223 */ /* 0x020fe200000000ff */
[----:B------:R-:W-:-:S03]  /*1780*/  I2FP.F32.S32 R23, R20 ;  /* 0x0000001400177245 */ /* 0x000fc60000201400 */
[----:B------:R-:W-:Y:S02]  /*1790*/  FADD R24, R24, R19 ;  /* 0x0000001318187221 */ /* 0x000fe40000000000 */
[----:B------:R-:W-:-:S04]  /*17a0*/  FFMA R23, R0, R23, RZ ;  /* 0x0000001700177223 */ /* 0x000fc800000000ff */
[----:B------:R-:W-:-:S04]  /*17b0*/  FFMA R23, R23, R16, RZ ;  /* 0x0000001017177223 */ /* 0x000fc800000000ff */
[----:B------:R-:W-:Y:S01]  /*17c0*/  FADD R24, R24, R23 ;  /* 0x0000001718187221 */ /* 0x000fe20000000000 */
[----:B------:R-:W-:Y:S06]  /*17d0*/  @P2 BRA `(.L_x_19) ;  /* 0xfffffff8009c2947 */ /* 0x000fec000383ffff */
.L_x_18:
[----:B------:R-:W-:Y:S05]  /*17e0*/  BSYNC.RECONVERGENT B2 ;  /* 0x0000000000027941 */ /* 0x000fea0003800200 */
.L_x_17:
[----:B------:R-:W-:Y:S05]  /*17f0*/  @!P1 BRA `(.L_x_16) ;  /* 0x0000000400889947 */ /* 0x000fea0003800000 */
[----:B------:R-:W-:Y:S01]  /*1800*/  ISETP.GE.U32.AND P1, PT, R12, 0x4, PT ;  /* 0x000000040c00780c */ /* 0x000fe20003f26070 */
[----:B------:R-:W-:Y:S01]  /*1810*/  BSSY.RECONVERGENT B2, `(.L_x_20) ;  /* 0x0000031000027945 */ /* 0x000fe20003800200 */
[----:B------:R-:W-:-:S04]  /*1820*/  LOP3.LUT R25, R3, 0x3, RZ, 0xc0, !PT ;  /* 0x0000000303197812 */ /* 0x000fc800078ec0ff */
[----:B------:R-:W-:-:S07]  /*1830*/  ISETP.NE.AND P2, PT, R25, RZ, PT ;  /* 0x000000ff1900720c */ /* 0x000fce0003f45270 */
[----:B------:R-:W-:Y:S06]  /*1840*/  @!P1 BRA `(.L_x_21) ;  /* 0x0000000000b49947 */ /* 0x000fec0003800000 */
[----:B------:R-:W0:Y:S01]  /*1850*/  LDC.64 R18, c[0x0][0x398] ;  /* 0x0000e600ff127b82 */ /* 0x000e220000000a00 */
[----:B------:R-:W1:Y:S07]  /*1860*/  LDCU UR6, c[0x0][0x3dc] ;  /* 0x00007b80ff0677ac */ /* 0x000e6e0008000800 */
[----:B------:R-:W2:Y:S01]  /*1870*/  LDC.64 R16, c[0x0][0x388] ;  /* 0x0000e200ff107b82 */ /* 0x000ea20000000a00 */
[----:B0-----:R-:W-:-:S05]  /*1880*/  IMAD.WIDE R18, R13, 0x4, R18 ;  /* 0x000000040d127825 */ /* 0x001fca00078e0212 */
[----:B------:R-:W3:Y:S04]  /*1890*/  LDG.E R21, desc[UR4][R18.64] ;  /* 0x0000000412157981 */ /* 0x000ee8000c1e1900 */
[----:B------:R-:W4:Y:S04]  /*18a0*/  LDG.E R26, desc[UR4][R18.64+0x8] ;  /* 0x00000804121a7981 */ /* 0x000f28000c1e1900 */
[----:B------:R-:W5:Y:S01]  /*18b0*/  LDG.E R27, desc[UR4][R18.64+0xc] ;  /* 0x00000c04121b7981 */ /* 0x000f62000c1e1900 */
[----:B---3--:R-:W-:-:S04]  /*18c0*/  IMAD.WIDE R28, R21, 0x4, R14 ;  /* 0x00000004151c7825 */ /* 0x008fc800078e020e */
[----:B-1----:R-:W-:Y:S02]  /*18d0*/  IMAD R21, R21, UR6, R2 ;  /* 0x0000000615157c24 */ /* 0x002fe4000f8e0202 */
[----:B------:R-:W3:Y:S02]  /*18e0*/  LDG.E R28, desc[UR4][R28.64] ;  /* 0x000000041c1c7981 */ /* 0x000ee4000c1e1900 */
[----:B--2---:R-:W-:-:S06]  /*18f0*/  IMAD.WIDE R20, R21, 0x4, R16 ;  /* 0x0000000415147825 */ /* 0x004fcc00078e0210 */
[----:B------:R-:W2:Y:S04]  /*1900*/  LDG.E R21, desc[UR4][R20.64] ;  /* 0x0000000414157981 */ /* 0x000ea8000c1e1900 */
[----:B------:R4:W2:Y:S02]  /*1910*/  LDG.E R29, desc[UR4][R18.64+0x4] ;  /* 0x00000404121d7981 */ /* 0x0008a4000c1e1900 */
[----:B----4-:R-:W-:-:S04]  /*1920*/  IMAD.WIDE R18, R26, 0x4, R14 ;  /* 0x000000041a127825 */ /* 0x010fc800078e020e */
[--C-:B------:R-:W-:Y:S02]  /*1930*/  IMAD R26, R26, UR6, R2.reuse ;  /* 0x000000061a1a7c24 */ /* 0x100fe4000f8e0202 */
[----:B------:R5:W4:Y:S02]  /*1940*/  LDG.E R18, desc[UR4][R18.64] ;  /* 0x0000000412127981 */ /* 0x000b24000c1e1900 */
[----:B-----5:R-:W-:Y:S01]  /*1950*/  IMAD R19, R27, UR6, R2 ;  /* 0x000000061b137c24 */ /* 0x020fe2000f8e0202 */
[----:B---3--:R-:W-:-:S05]  /*1960*/  I2FP.F32.S32 R23, R28 ;  /* 0x0000001c00177245 */ /* 0x008fca0000201400 */
[----:B------:R-:W-:Y:S01]  /*1970*/  FFMA R12, R0, R23, RZ ;  /* 0x00000017000c7223 */ /* 0x000fe200000000ff */
[----:B--2---:R-:W-:-:S04]  /*1980*/  IMAD.WIDE R22, R29, 0x4, R14 ;  /* 0x000000041d167825 */ /* 0x004fc800078e020e */
[----:B------:R-:W-:Y:S02]  /*1990*/  IMAD R20, R29, UR6, R2 ;  /* 0x000000061d147c24 */ /* 0x000fe4000f8e0202 */
[----:B------:R-:W-:Y:S02]  /*19a0*/  FFMA R29, R12, R21, RZ ;  /* 0x000000150c1d7223 */ /* 0x000fe400000000ff */
[----:B------:R0:W2:Y:S01]  /*19b0*/  LDG.E R12, desc[UR4][R22.64] ;  /* 0x00000004160c7981 */ /* 0x0000a2000c1e1900 */
[----:B------:R-:W-:-:S06]  /*19c0*/  IMAD.WIDE R20, R20, 0x4, R16 ;  /* 0x0000000414147825 */ /* 0x000fcc00078e0210 */
[----:B------:R1:W3:Y:S01]  /*19d0*/  LDG.E R20, desc[UR4][R20.64] ;  /* 0x0000000414147981 */ /* 0x0002e2000c1e1900 */
[----:B0-----:R-:W-:-:S04]  /*19e0*/  IMAD.WIDE R22, R27, 0x4, R14 ;  /* 0x000000041b167825 */ /* 0x001fc800078e020e */
[--C-:B------:R-:W-:Y:S01]  /*19f0*/  IMAD.WIDE R26, R26, 0x4, R16.reuse ;  /* 0x000000041a1a7825 */ /* 0x100fe200078e0210 */
[----:B------:R-:W5:Y:S03]  /*1a00*/  LDG.E R28, desc[UR4][R22.64] ;  /* 0x00000004161c7981 */ /* 0x000f66000c1e1900 */
[----:B------:R-:W-:Y:S02]  /*1a10*/  IMAD.WIDE R16, R19, 0x4, R16 ;  /* 0x0000000413107825 */ /* 0x000fe400078e0210 */
[----:B------:R-:W5:Y:S04]  /*1a20*/  LDG.E R27, desc[UR4][R26.64] ;  /* 0x000000041a1b7981 */ /* 0x000f68000c1e1900 */
[----:B------:R-:W5:Y:S01]  /*1a30*/  LDG.E R16, desc[UR4][R16.64] ;  /* 0x0000000410107981 */ /* 0x000f62000c1e1900 */
[----:B------:R-:W-:Y:S01]  /*1a40*/  FADD R29, R24, R29 ;  /* 0x0000001d181d7221 */ /* 0x000fe20000000000 */
[----:B------:R-:W-:-:S02]  /*1a50*/  IADD3 R13, PT, PT, R13, 0x4, RZ ;  /* 0x000000040d0d7810 */ /* 0x000fc40007ffe0ff */
[----:B--2---:R-:W-:-:S05]  /*1a60*/  I2FP.F32.S32 R12, R12 ;  /* 0x0000000c000c7245 */ /* 0x004fca0000201400 */
[----:B-1----:R-:W-:Y:S01]  /*1a70*/  FFMA R21, R0, R12, RZ ;  /* 0x0000000c00157223 */ /* 0x002fe200000000ff */
[----:B----4-:R-:W-:-:S03]  /*1a80*/  I2FP.F32.S32 R12, R18 ;  /* 0x00000012000c7245 */ /* 0x010fc60000201400 */
[----:B---3--:R-:W-:Y:S02]  /*1a90*/  FFMA R20, R21, R20, RZ ;  /* 0x0000001415147223 */ /* 0x008fe400000000ff */
[----:B------:R-:W-:Y:S01]  /*1aa0*/  FFMA R12, R0, R12, RZ ;  /* 0x0000000c000c7223 */ /* 0x000fe200000000ff */
[----:B-----5:R-:W-:Y:S01]  /*1ab0*/  I2FP.F32.S32 R19, R28 ;  /* 0x0000001c00137245 */ /* 0x020fe20000201400 */
[----:B------:R-:W-:-:S04]  /*1ac0*/  FADD R20, R29, R20 ;  /* 0x000000141d147221 */ /* 0x000fc80000000000 */
[----:B------:R-:W-:Y:S01]  /*1ad0*/  FFMA R19, R0, R19, RZ ;  /* 0x0000001300137223 */ /* 0x000fe200000000ff */
[----:B------:R-:W-:-:S03]  /*1ae0*/  FFMA R27, R12, R27, RZ ;  /* 0x0000001b0c1b7223 */ /* 0x000fc600000000ff */
[----:B------:R-:W-:Y:S01]  /*1af0*/  FFMA R19, R19, R16, RZ ;  /* 0x0000001013137223 */ /* 0x000fe200000000ff */
[----:B------:R-:W-:-:S04]  /*1b00*/  FADD R20, R20, R27 ;  /* 0x0000001b14147221 */ /* 0x000fc80000000000 */
[----:B------:R-:W-:-:S07]  /*1b10*/  FADD R24, R20, R19 ;  /* 0x0000001314187221 */ /* 0x000fce0000000000 */
.L_x_21:
[----:B------:R-:W-:Y:S05]  /*1b20*/  BSYNC.RECONVERGENT B2 ;  /* 0x0000000000027941 */ /* 0x000fea0003800200 */
.L_x_20:
[----:B------:R-:W-:Y:S05]  /*1b30*/  @!P2 BRA `(.L_x_16) ;  /* 0x0000000000b8a947 */ /* 0x000fea0003800000 */
[----:B------:R-:W-:Y:S01]  /*1b40*/  ISETP.NE.AND P1, PT, R25, 0x1, PT ;  /* 0x000000011900780c */ /* 0x000fe20003f25270 */
[----:B------:R-:W-:Y:S01]  /*1b50*/  BSSY.RECONVERGENT B2, `(.L_x_22) ;  /* 0x000001d000027945 */ /* 0x000fe20003800200 */
[----:B------:R-:W-:-:S04]  /*1b60*/  LOP3.LUT R3, R3, 0x1, RZ, 0xc0, !PT ;  /* 0x0000000103037812 */ /* 0x000fc800078ec0ff */
[----:B------:R-:W-:-:S07]  /*1b70*/  ISETP.NE.U32.AND P2, PT, R3, 0x1, PT ;  /* 0x000000010300780c */ /* 0x000fce0003f45070 */
[----:B------:R-:W-:Y:S06]  /*1b80*/  @!P1 BRA `(.L_x_23) ;  /* 0x0000000000649947 */ /* 0x000fec0003800000 */
[----:B------:R-:W0:Y:S01]  /*1b90*/  LDC.64 R16, c[0x0][0x398] ;  /* 0x0000e600ff107b82 */ /* 0x000e220000000a00 */
[----:B------:R-:W1:Y:S01]  /*1ba0*/  LDCU UR6, c[0x0][0x3dc] ;  /* 0x00007b80ff0677ac */ /* 0x000e620008000800 */
[----:B0-----:R-:W-:-:S06]  /*1bb0*/  IMAD.WIDE R28, R13, 0x4, R16 ;  /* 0x000000040d1c7825 */ /* 0x001fcc00078e0210 */
[----:B------:R-:W0:Y:S01]  /*1bc0*/  LDC.64 R16, c[0x0][0x388] ;  /* 0x0000e200ff107b82 */ /* 0x000e220000000a00 */
[----:B------:R-:W2:Y:S04]  /*1bd0*/  LDG.E R3, desc[UR4][R28.64] ;  /* 0x000000041c037981 */ /* 0x000ea8000c1e1900 */
[----:B------:R-:W3:Y:S01]  /*1be0*/  LDG.E R25, desc[UR4][R28.64+0x4] ;  /* 0x000004041c197981 */ /* 0x000ee2000c1e1900 */
[----:B--2---:R-:W-:-:S04]  /*1bf0*/  IMAD.WIDE R20, R3, 0x4, R14 ;  /* 0x0000000403147825 */ /* 0x004fc800078e020e */
[----:B---3--:R-:W-:Y:S02]  /*1c00*/  IMAD.WIDE R18, R25, 0x4, R14 ;  /* 0x0000000419127825 */ /* 0x008fe400078e020e */
[----:B------:R-:W2:Y:S02]  /*1c10*/  LDG.E R20, desc[UR4][R20.64] ;  /* 0x0000000414147981 */ /* 0x000ea4000c1e1900 */
[--C-:B-1----:R-:W-:Y:S02]  /*1c20*/  IMAD R23, R3, UR6, R2.reuse ;  /* 0x0000000603177c24 */ /* 0x102fe4000f8e0202 */
[----:B------:R-:W-:Y:S01]  /*1c30*/  IMAD R27, R25, UR6, R2 ;  /* 0x00000006191b7c24 */ /* 0x000fe2000f8e0202 */
        /* <DEDUP_REMOVED lines=14> */
.L_x_23:
[----:B------:R-:W-:Y:S05]  /*1d20*/  BSYNC.RECONVERGENT B2 ;  /* 0x0000000000027941 */ /* 0x000fea0003800200 */
.L_x_22:
[----:B------:R-:W-:Y:S05]  /*1d30*/  @P2 BRA `(.L_x_16) ;  /* 0x0000000000382947 */ /* 0x000fea0003800000 */
[----:B------:R-:W0:Y:S01]  /*1d40*/  LDC.64 R16, c[0x0][0x398] ;  /* 0x0000e600ff107b82 */ /* 0x000e220000000a00 */
[----:B------:R-:W1:Y:S01]  /*1d50*/  LDCU UR6, c[0x0][0x3dc] ;  /* 0x00007b80ff0677ac */ /* 0x000e620008000800 */
[----:B0-----:R-:W-:-:S06]  /*1d60*/  IMAD.WIDE R16, R13, 0x4, R16 ;  /* 0x000000040d107825 */ /* 0x001fcc00078e0210 */
[----:B------:R-:W0:Y:S01]  /*1d70*/  LDC.64 R12, c[0x0][0x388] ;  /* 0x0000e200ff0c7b82 */ /* 0x000e220000000a00 */
[----:B------:R-:W2:Y:S02]  /*1d80*/  LDG.E R17, desc[UR4][R16.64] ;  /* 0x0000000410117981 */ /* 0x000ea4000c1e1900 */
[----:B--2---:R-:W-:-:S04]  /*1d90*/  IMAD.WIDE R14, R17, 0x4, R14 ;  /* 0x00000004110e7825 */ /* 0x004fc800078e020e */
[----:B-1----:R-:W-:Y:S02]  /*1da0*/  IMAD R3, R17, UR6, R2 ;  /* 0x0000000611037c24 */ /* 0x002fe4000f8e0202 */
[----:B------:R-:W2:Y:S02]  /*1db0*/  LDG.E R14, desc[UR4][R14.64] ;  /* 0x000000040e0e7981 */ /* 0x000ea4000c1e1900 */
[----:B0-----:R-:W-:-:S06]  /*1dc0*/  IMAD.WIDE R12, R3, 0x4, R12 ;  /* 0x00000004030c7825 */ /* 0x001fcc00078e020c */
[----:B------:R-:W3:Y:S01]  /*1dd0*/  LDG.E R13, desc[UR4][R12.64] ;  /* 0x000000040c0d7981 */ /* 0x000ee2000c1e1900 */
[----:B--2---:R-:W-:-:S05]  /*1de0*/  I2FP.F32.S32 R3, R14 ;  /* 0x0000000e00037245 */ /* 0x004fca0000201400 */
[----:B------:R-:W-:-:S04]  /*1df0*/  FFMA R0, R0, R3, RZ ;  /* 0x0000000300007223 */ /* 0x000fc800000000ff */
[----:B---3--:R-:W-:-:S04]  /*1e00*/  FFMA R3, R0, R13, RZ ;  /* 0x0000000d00037223 */ /* 0x008fc800000000ff */
[----:B------:R-:W-:-:S07]  /*1e10*/  FADD R24, R24, R3 ;  /* 0x0000000318187221 */ /* 0x000fce0000000000 */
.L_x_16:
[----:B------:R-:W-:Y:S05]  /*1e20*/  BSYNC.RECONVERGENT B0 ;  /* 0x0000000000007941 */ /* 0x000fea0003800200 */
.L_x_15:
[----:B------:R-:W0:Y:S01]  /*1e30*/  LDCU UR6, c[0x0][0x3dc] ;  /* 0x00007b80ff0677ac */ /* 0x000e220008000800 */
[----:B------:R-:W1:Y:S01]  /*1e40*/  LDC.64 R12, c[0x0][0x380] ;  /* 0x0000e000ff0c7b82 */ /* 0x000e620000000a00 */
[----:B0-----:R-:W-:-:S05]  /*1e50*/  MOV R3, UR6 ;  /* 0x0000000600037c02 */ /* 0x001fca0008000f00 */
[----:B------:R-:W-:-:S04]  /*1e60*/  IMAD R15, R8, R3, R2 ;  /* 0x00000003080f7224 */ /* 0x000fc800078e0202 */
[----:B-1----:R-:W-:-:S05]  /*1e70*/  IMAD.WIDE R12, R15, 0x4, R12 ;  /* 0x000000040f0c7825 */ /* 0x002fca00078e020c */
[----:B------:R0:W-:Y:S01]  /*1e80*/  STG.E desc[UR4][R12.64], R24 ;  /* 0x000000180c007986 */ /* 0x0001e2000c101904 */
[----:B------:R-:W-:Y:S05]  /*1e90*/  @P0 BRA `(.L_x_24) ;  /* 0xfffffff000800947 */ /* 0x000fea000383ffff */
.L_x_14:
[----:B------:R-:W-:Y:S05]  /*1ea0*/  BSYNC.RECONVERGENT B1 ;  /* 0x0000000000017941 */ /* 0x000fea0003800200 */
.L_x_13:
[----:B------:R-:W-:-:S13]  /*1eb0*/  ISETP.NE.AND P0, PT, R6, RZ, PT ;  /* 0x000000ff0600720c */ /* 0x000fda0003f05270 */
[----:B------:R-:W-:Y:S05]  /*1ec0*/  @!P0 EXIT ;  /* 0x000000000000894d */ /* 0x000fea0003800000 */
[----:B------:R-:W-:Y:S01]  /*1ed0*/  ISETP.GE.AND P0, PT, R7, 0x1, PT ;  /* 0x000000010700780c */ /* 0x000fe20003f06270 */
[----:B------:R-:W-:Y:S01]  /*1ee0*/  BSSY.RECONVERGENT B0, `(.L_x_25) ;  /* 0x00000bb000007945 */ /* 0x000fe20003800200 */
[----:B------:R-:W-:-:S11]  /*1ef0*/  MOV R10, RZ ;  /* 0x000000ff000a7202 */ /* 0x000fd60000000f00 */
[----:B------:R-:W-:Y:S05]  /*1f00*/  @!P0 BRA `(.L_x_26) ;  /* 0x0000000800e08947 */ /* 0x000fea0003800000 */
[C---:B------:R-:W-:Y:S01]  /*1f10*/  ISETP.GE.U32.AND P1, PT, R7.reuse, 0x8, PT ;  /* 0x000000080700780c */ /* 0x040fe20003f26070 */
[----:B------:R-:W-:Y:S01]  /*1f20*/  BSSY.RECONVERGENT B1, `(.L_x_27) ;  /* 0x000005a000017945 */ /* 0x000fe20003800200 */
[----:B------:R-:W-:Y:S01]  /*1f30*/  LOP3.LUT R8, R7, 0x7, RZ, 0xc0, !PT ;  /* 0x0000000707087812 */ /* 0x000fe200078ec0ff */
[----:B------:R-:W-:-:S03]  /*1f40*/  HFMA2 R10, -RZ, RZ, 0, 0 ;  /* 0x00000000ff0a7431 */ /* 0x000fc600000001ff */
[----:B------:R-:W-:-:S07]  /*1f50*/  ISETP.NE.AND P0, PT, R8, RZ, PT ;  /* 0x000000ff0800720c */ /* 0x000fce0003f05270 */
[----:B------:R-:W-:Y:S06]  /*1f60*/  @!P1 BRA `(.L_x_28) ;  /* 0x0000000400549947 */ /* 0x000fec0003800000 */
[----:B0-----:R-:W0:Y:S01]  /*1f70*/  LDC.64 R12, c[0x0][0x398] ;  /* 0x0000e600ff0c7b82 */ /* 0x001e220000000a00 */
[----:B------:R-:W-:Y:S02]  /*1f80*/  LOP3.LUT R9, R7, 0x7ffffff8, RZ, 0xc0, !PT ;  /* 0x7ffffff807097812 */ /* 0x000fe400078ec0ff */
[----:B------:R-:W-:Y:S02]  /*1f90*/  MOV R10, RZ ;  /* 0x000000ff000a7202 */ /* 0x000fe40000000f00 */
[----:B------:R-:W-:Y:S02]  /*1fa0*/  IADD3 R9, PT, PT, -R9, RZ, RZ ;  /* 0x000000ff09097210 */ /* 0x000fe40007ffe1ff */
[----:B0-----:R-:W-:-:S04]  /*1fb0*/  IADD3 R12, P1, PT, R12, 0x10, RZ ;  /* 0x000000100c0c7810 */ /* 0x001fc80007f3e0ff */
[----:B------:R-:W-:-:S09]  /*1fc0*/  IADD3.X R13, PT, PT, RZ, R13, RZ, P1, !PT ;  /* 0x0000000dff0d7210 */ /* 0x000fd20000ffe4ff */
.L_x_29:
[----:B------:R-:W-:Y:S01]  /*1fd0*/  IMAD.WIDE R22, R6, 0x4, R12 ;  /* 0x0000000406167825 */ /* 0x000fe200078e020c */
[----:B------:R-:W0:Y:S04]  /*1fe0*/  LDC.64 R16, c[0x0][0x3a0] ;  /* 0x0000e800ff107b82 */ /* 0x000e280000000a00 */
[----:B------:R-:W2:Y:S04]  /*1ff0*/  LDG.E R21, desc[UR4][R22.64+-0x10] ;  /* 0xfffff00416157981 */ /* 0x000ea8000c1e1900 */
[----:B------:R-:W3:Y:S01]  /*2000*/  LDG.E R11, desc[UR4][R22.64+-0xc] ;  /* 0xfffff404160b7981 */ /* 0x000ee2000c1e1900 */
[----:B------:R-:W1:Y:S03]  /*2010*/  LDC.64 R14, c[0x0][0x388] ;  /* 0x0000e200ff0e7b82 */ /* 0x000e660000000a00 */
[----:B------:R-:W4:Y:S04]  /*2020*/  LDG.E R26, desc[UR4][R22.64+-0x8] ;  /* 0xfffff804161a7981 */ /* 0x000f28000c1e1900 */
[----:B------:R-:W5:Y:S04]  /*2030*/  LDG.E R18, desc[UR4][R22.64+-0x4] ;  /* 0xfffffc0416127981 */ /* 0x000f68000c1e1900 */
[----:B------:R-:W4:Y:S04]  /*2040*/  LDG.E R19, desc[UR4][R22.64+0x4] ;  /* 0x0000040416137981 */ /* 0x000f28000c1e1900 */
[----:B------:R-:W4:Y:S04]  /*2050*/  LDG.E R27, desc[UR4][R22.64+0x8] ;  /* 0x00000804161b7981 */ /* 0x000f28000c1e1900 */
[----:B------:R-:W4:Y:S01]  /*2060*/  LDG.E R4, desc[UR4][R22.64+0xc] ;  /* 0x00000c0416047981 */ /* 0x000f22000c1e1900 */
[----:B--2---:R-:W-:-:S02]  /*2070*/  IMAD R29, R21, R3, R2 ;  /* 0x00000003151d7224 */ /* 0x004fc400078e0202 */
[----:B0-----:R-:W-:-:S04]  /*2080*/  IMAD.WIDE R20, R21, 0x4, R16 ;  /* 0x0000000415147825 */ /* 0x001fc800078e0210 */
[----:B-1----:R-:W-:Y:S01]  /*2090*/  IMAD.WIDE R28, R29, 0x4, R14 ;  /* 0x000000041d1c7825 */ /* 0x002fe200078e020e */
[----:B------:R0:W2:Y:S03]  /*20a0*/  LDG.E R0, desc[UR4][R20.64] ;  /* 0x0000000414007981 */ /* 0x0000a6000c1e1900 */
[C---:B---3--:R-:W-:Y:S02]  /*20b0*/  IMAD.WIDE R24, R11.reuse, 0x4, R16 ;  /* 0x000000040b187825 */ /* 0x048fe400078e0210 */
[----:B------:R-:W3:Y:S02]  /*20c0*/  LDG.E R29, desc[UR4][R28.64] ;  /* 0x000000041c1d7981 */ /* 0x000ee4000c1e1900 */
[----:B------:R-:W-:Y:S02]  /*20d0*/  IMAD R11, R11, R3, R2 ;  /* 0x000000030b0b7224 */ /* 0x000fe400078e0202 */
[----:B------:R-:W4:Y:S02]  /*20e0*/  LDG.E R24, desc[UR4][R24.64] ;  /* 0x0000000418187981 */ /* 0x000f24000c1e1900 */
[----:B0-----:R-:W-:-:S02]  /*20f0*/  IMAD.WIDE R20, R11, 0x4, R14 ;  /* 0x000000040b147825 */ /* 0x001fc400078e020e */
[----:B------:R5:W4:Y:S04]  /*2100*/  LDG.E R11, desc[UR4][R22.64] ;  /* 0x00000004160b7981 */ /* 0x000b28000c1e1900 */
[----:B------:R-:W4:Y:S01]  /*2110*/  LDG.E R21, desc[UR4][R20.64] ;  /* 0x0000000414157981 */ /* 0x000f22000c1e1900 */
[----:B-----5:R-:W-:Y:S01]  /*2120*/  IMAD.WIDE R22, R18, 0x4, R16 ;  /* 0x0000000412167825 */ /* 0x020fe200078e0210 */
[----:B--2---:R-:W-:-:S05]  /*2130*/  I2FP.F32.S32 R0, R0 ;  /* 0x0000000000007245 */ /* 0x004fca0000201400 */
[----:B---3--:R-:W-:Y:S01]  /*2140*/  FFMA R29, R0, R29, RZ ;  /* 0x0000001d001d7223 */ /* 0x008fe200000000ff */
[----:B----4-:R-:W-:-:S03]  /*2150*/  I2FP.F32.S32 R0, R24 ;  /* 0x0000001800007245 */ /* 0x010fc60000201400 */
[----:B------:R-:W-:Y:S01]  /*2160*/  FADD R25, R29, R10 ;  /* 0x0000000a1d197221 */ /* 0x000fe20000000000 */
[-CC-:B------:R-:W-:Y:S01]  /*2170*/  IMAD R29, R26, R3.reuse, R2.reuse ;  /* 0x000000031a1d7224 */ /* 0x180fe200078e0202 */
[----:B------:R-:W2:Y:S01]  /*2180*/  LDG.E R24, desc[UR4][R22.64] ;  /* 0x0000000416187981 */ /* 0x000ea2000c1e1900 */
[----:B------:R-:W-:Y:S02]  /*2190*/  IMAD R10, R18, R3, R2 ;  /* 0x00000003120a7224 */ /* 0x000fe400078e0202 */
[----:B------:R-:W-:-:S04]  /*21a0*/  IMAD.WIDE R28, R29, 0x4, R14 ;  /* 0x000000041d1c7825 */ /* 0x000fc800078e020e */
[----:B------:R-:W-:Y:S01]  /*21b0*/  FFMA R0, R0, R21, RZ ;  /* 0x0000001500007223 */ /* 0x000fe200000000ff */
[----:B------:R-:W-:-:S04]  /*21c0*/  IMAD.WIDE R20, R26, 0x4, R16 ;  /* 0x000000041a147825 */ /* 0x000fc800078e0210 */
[----:B------:R-:W-:Y:S01]  /*21d0*/  FADD R25, R25, R0 ;  /* 0x0000000019197221 */ /* 0x000fe20000000000 */
[----:B------:R0:W3:Y:S04]  /*21e0*/  LDG.E R26, desc[UR4][R28.64] ;  /* 0x000000041c1a7981 */ /* 0x0000e8000c1e1900 */
[----:B------:R1:W4:Y:S01]  /*21f0*/  LDG.E R0, desc[UR4][R20.64] ;  /* 0x0000000414007981 */ /* 0x000322000c1e1900 */
[----:B0-----:R-:W-:-:S04]  /*2200*/  IMAD.WIDE R28, R11, 0x4, R16 ;  /* 0x000000040b1c7825 */ /* 0x001fc800078e0210 */
[----:B-1----:R-:W-:Y:S01]  /*2210*/  IMAD.WIDE R20, R10, 0x4, R14 ;  /* 0x000000040a147825 */ /* 0x002fe200078e020e */
[----:B------:R0:W5:Y:S03]  /*2220*/  LDG.E R22, desc[UR4][R28.64] ;  /* 0x000000041c167981 */ /* 0x000166000c1e1900 */
[----:B------:R-:W-:Y:S01]  /*2230*/  IMAD R10, R11, R3, R2 ;  /* 0x000000030b0a7224 */ /* 0x000fe200078e0202 */
[----:B------:R1:W5:Y:S03]  /*2240*/  LDG.E R23, desc[UR4][R20.64] ;  /* 0x0000000414177981 */ /* 0x000366000c1e1900 */
[----:B------:R-:W-:-:S04]  /*2250*/  IMAD.WIDE R10, R10, 0x4, R14 ;  /* 0x000000040a0a7825 */ /* 0x000fc800078e020e */
[C---:B0-----:R-:W-:Y:S02]  /*2260*/  IMAD.WIDE R28, R19.reuse, 0x4, R16 ;  /* 0x00000004131c7825 */ /* 0x041fe400078e0210 */
[----:B------:R-:W5:Y:S02]  /*2270*/  LDG.E R11, desc[UR4][R10.64] ;  /* 0x000000040a0b7981 */ /* 0x000f64000c1e1900 */
[----:B------:R-:W-:Y:S02]  /*2280*/  IMAD R19, R19, R3, R2 ;  /* 0x0000000313137224 */ /* 0x000fe400078e0202 */
[----:B-1----:R-:W-:-:S04]  /*2290*/  IMAD.WIDE R20, R27, 0x4, R16 ;  /* 0x000000041b147825 */ /* 0x002fc800078e0210 */
[----:B------:R-:W-:Y:S01]  /*22a0*/  IMAD.WIDE R18, R19, 0x4, R14 ;  /* 0x0000000413127825 */ /* 0x000fe200078e020e */
[----:B------:R0:W5:Y:S03]  /*22b0*/  LDG.E R10, desc[UR4][R28.64] ;  /* 0x000000041c0a7981 */ /* 0x000166000c1e1900 */
[-C--:B------:R-:W-:Y:S02]  /*22c0*/  IMAD R27, R27, R3.reuse, R2 ;  /* 0x000000031b1b7224 */ /* 0x080fe400078e0202 */
[C---:B------:R-:W-:Y:S01]  /*22d0*/  IMAD.WIDE R16, R4.reuse, 0x4, R16 ;  /* 0x0000000404107825 */ /* 0x040fe200078e0210 */
[----:B------:R-:W5:Y:S03]  /*22e0*/  LDG.E R20, desc[UR4][R20.64] ;  /* 0x0000000414147981 */ /* 0x000f66000c1e1900 */
[----:B------:R-:W-:Y:S01]  /*22f0*/  IMAD R4, R4, R3, R2 ;  /* 0x0000000304047224 */ /* 0x000fe200078e0202 */
[----:B------:R4:W5:Y:S01]  /*2300*/  LDG.E R18, desc[UR4][R18.64] ;  /* 0x0000000412127981 */ /* 0x000962000c1e1900 */
[----:B0-----:R-:W-:-:S03]  /*2310*/  IMAD.WIDE R28, R27, 0x4, R14 ;  /* 0x000000041b1c7825 */ /* 0x001fc600078e020e */
[----:B------:R0:W5:Y:S01]  /*2320*/  LDG.E R16, desc[UR4][R16.64] ;  /* 0x0000000410107981 */ /* 0x000162000c1e1900 */
[----:B------:R-:W-:-:S03]  /*2330*/  IMAD.WIDE R14, R4, 0x4, R14 ;  /* 0x00000004040e7825 */ /* 0x000fc600078e020e */
[----:B------:R-:W5:Y:S04]  /*2340*/  LDG.E R29, desc[UR4][R28.64] ;  /* 0x000000041c1d7981 */ /* 0x000f68000c1e1900 */
[----:B------:R-:W5:Y:S01]  /*2350*/  LDG.E R15, desc[UR4][R14.64] ;  /* 0x000000040e0f7981 */ /* 0x000f62000c1e1900 */
[----:B------:R-:W-:-:S04]  /*2360*/  IADD3 R9, PT, PT, R9, 0x8, RZ ;  /* 0x0000000809097810 */ /* 0x000fc80007ffe0ff */
[----:B------:R-:W-:Y:S02]  /*2370*/  ISETP.NE.AND P1, PT, R9, RZ, PT ;  /* 0x000000ff0900720c */ /* 0x000fe40003f25270 */
[----:B------:R-:W-:Y:S02]  /*2380*/  IADD3 R6, PT, PT, R6, 0x8, RZ ;  /* 0x0000000806067810 */ /* 0x000fe40007ffe0ff */
[----:B--2---:R-:W-:Y:S02]  /*2390*/  I2FP.F32.S32 R24, R24 ;  /* 0x0000001800187245 */ /* 0x004fe40000201400 */
[----:B----4-:R-:W-:-:S05]  /*23a0*/  I2FP.F32.S32 R19, R0 ;  /* 0x0000000000137245 */ /* 0x010fca0000201400 */
[----:B---3--:R-:W-:Y:S01]  /*23b0*/  FFMA R26, R19, R26, RZ ;  /* 0x0000001a131a7223 */ /* 0x008fe200000000ff */
[----:B-----5:R-:W-:-:S03]  /*23c0*/  I2FP.F32.S32 R22, R22 ;  /* 0x0000001600167245 */ /* 0x020fc60000201400 */
[----:B------:R-:W-:Y:S01]  /*23d0*/  FADD R25, R25, R26 ;  /* 0x0000001a19197221 */ /* 0x000fe20000000000 */
[----:B------:R-:W-:-:S04]  /*23e0*/  FFMA R24, R24, R23, RZ ;  /* 0x0000001718187223 */ /* 0x000fc800000000ff */
[----:B------:R-:W-:Y:S01]  /*23f0*/  FADD R24, R25, R24 ;  /* 0x0000001819187221 */ /* 0x000fe20000000000 */
[----:B0-----:R-:W-:-:S04]  /*2400*/  FFMA R17, R22, R11, RZ ;  /* 0x0000000b16117223 */ /* 0x001fc800000000ff */
[----:B------:R-:W-:Y:S01]  /*2410*/  FADD R17, R24, R17 ;  /* 0x0000001118117221 */ /* 0x000fe20000000000 */
[----:B------:R-:W-:Y:S02]  /*2420*/  I2FP.F32.S32 R11, R10 ;  /* 0x0000000a000b7245 */ /* 0x000fe40000201400 */
[----:B------:R-:W-:-:S03]  /*2430*/  I2FP.F32.S32 R20, R20 ;  /* 0x0000001400147245 */ /* 0x000fc60000201400 */
[----:B------:R-:W-:Y:S01]  /*2440*/  FFMA R18, R11, R18, RZ ;  /* 0x000000120b127223 */ /* 0x000fe200000000ff */
[----:B------:R-:W-:-:S03]  /*2450*/  I2FP.F32.S32 R16, R16 ;  /* 0x0000001000107245 */ /* 0x000fc60000201400 */
[----:B------:R-:W-:Y:S01]  /*2460*/  FADD R17, R17, R18 ;  /* 0x0000001211117221 */ /* 0x000fe20000000000 */
[----:B------:R-:W-:Y:S01]  /*2470*/  FFMA R20, R20, R29, RZ ;  /* 0x0000001d14147223 */ /* 0x000fe200000000ff */
[----:B------:R-:W-:-:S03]  /*2480*/  FFMA R16, R16, R15, RZ ;  /* 0x0000000f10107223 */ /* 0x000fc600000000ff */
[----:B------:R-:W-:-:S04]  /*2490*/  FADD R17, R17, R20 ;  /* 0x0000001411117221 */ /* 0x000fc80000000000 */
[----:B------:R-:W-:Y:S01]  /*24a0*/  FADD R10, R17, R16 ;  /* 0x00000010110a7221 */ /* 0x000fe20000000000 */
[----:B------:R-:W-:Y:S06]  /*24b0*/  @P1 BRA `(.L_x_29) ;  /* 0xfffffff800c41947 */ /* 0x000fec000383ffff */
.L_x_28:
[----:B------:R-:W-:Y:S05]  /*24c0*/  BSYNC.RECONVERGENT B1 ;  /* 0x0000000000017941 */ /* 0x000fea0003800200 */
.L_x_27:
[----:B------:R-:W-:Y:S05]  /*24d0*/  @!P0 BRA `(.L_x_26) ;  /* 0x00000004006c8947 */ /* 0x000fea0003800000 */
[----:B------:R-:W-:Y:S01]  /*24e0*/  ISETP.GE.U32.AND P0, PT, R8, 0x4, PT ;  /* 0x000000040800780c */ /* 0x000fe20003f06070 */
[----:B------:R-:W-:Y:S01]  /*24f0*/  BSSY.RECONVERGENT B1, `(.L_x_30) ;  /* 0x000002d000017945 */ /* 0x000fe20003800200 */
[----:B------:R-:W-:-:S04]  /*2500*/  LOP3.LUT R11, R7, 0x3, RZ, 0xc0, !PT ;  /* 0x00000003070b7812 */ /* 0x000fc800078ec0ff */
[----:B------:R-:W-:-:S07]  /*2510*/  ISETP.NE.AND P1, PT, R11, RZ, PT ;  /* 0x000000ff0b00720c */ /* 0x000fce0003f25270 */
[----:B------:R-:W-:Y:S06]  /*2520*/  @!P0 BRA `(.L_x_31) ;  /* 0x0000000000a48947 */ /* 0x000fec0003800000 */
[----:B------:R-:W1:Y:S08]  /*2530*/  LDC.64 R18, c[0x0][0x398] ;  /* 0x0000e600ff127b82 */ /* 0x000e700000000a00 */
[----:B0-----:R-:W0:Y:S08]  /*2540*/  LDC.64 R12, c[0x0][0x3a0] ;  /* 0x0000e800ff0c7b82 */ /* 0x001e300000000a00 */
[----:B------:R-:W2:Y:S01]  /*2550*/  LDC.64 R8, c[0x0][0x388] ;  /* 0x0000e200ff087b82 */ /* 0x000ea20000000a00 */
[----:B-1----:R-:W-:-:S05]  /*2560*/  IMAD.WIDE R18, R6, 0x4, R18 ;  /* 0x0000000406127825 */ /* 0x002fca00078e0212 */
[----:B------:R-:W3:Y:S04]  /*2570*/  LDG.E R27, desc[UR4][R18.64] ;  /* 0x00000004121b7981 */ /* 0x000ee8000c1e1900 */
[----:B------:R-:W4:Y:S04]  /*2580*/  LDG.E R15, desc[UR4][R18.64+0x4] ;  /* 0x00000404120f7981 */ /* 0x000f28000c1e1900 */
[----:B------:R-:W5:Y:S04]  /*2590*/  LDG.E R25, desc[UR4][R18.64+0x8] ;  /* 0x0000080412197981 */ /* 0x000f68000c1e1900 */
[----:B------:R5:W5:Y:S01]  /*25a0*/  LDG.E R23, desc[UR4][R18.64+0xc] ;  /* 0x00000c0412177981 */ /* 0x000b62000c1e1900 */
[----:B---3--:R-:W-:-:S02]  /*25b0*/  IMAD R21, R27, R3, R2 ;  /* 0x000000031b157224 */ /* 0x008fc400078e0202 */
[----:B0-----:R-:W-:-:S04]  /*25c0*/  IMAD.WIDE R26, R27, 0x4, R12 ;  /* 0x000000041b1a7825 */ /* 0x001fc800078e020c */
[----:B----4-:R-:W-:Y:S01]  /*25d0*/  IMAD R17, R15, R3, R2 ;  /* 0x000000030f117224 */ /* 0x010fe200078e0202 */
[----:B------:R-:W3:Y:S01]  /*25e0*/  LDG.E R0, desc[UR4][R26.64] ;  /* 0x000000041a007981 */ /* 0x000ee2000c1e1900 */
[----:B--2---:R-:W-:-:S04]  /*25f0*/  IMAD.WIDE R20, R21, 0x4, R8 ;  /* 0x0000000415147825 */ /* 0x004fc800078e0208 */
[----:B------:R-:W-:Y:S02]  /*2600*/  IMAD.WIDE R14, R15, 0x4, R12 ;  /* 0x000000040f0e7825 */ /* 0x000fe400078e020c */
[----:B------:R-:W2:Y:S02]  /*2610*/  LDG.E R21, desc[UR4][R20.64] ;  /* 0x0000000414157981 */ /* 0x000ea4000c1e1900 */
[----:B------:R-:W-:Y:S02]  /*2620*/  IMAD.WIDE R16, R17, 0x4, R8 ;  /* 0x0000000411107825 */ /* 0x000fe400078e0208 */
[----:B------:R-:W4:Y:S02]  /*2630*/  LDG.E R14, desc[UR4][R14.64] ;  /* 0x000000040e0e7981 */ /* 0x000f24000c1e1900 */
[C---:B-----5:R-:W-:Y:S02]  /*2640*/  IMAD.WIDE R18, R25.reuse, 0x4, R12 ;  /* 0x0000000419127825 */ /* 0x060fe400078e020c */
[----:B------:R-:W5:Y:S02]  /*2650*/  LDG.E R17, desc[UR4][R16.64] ;  /* 0x0000000410117981 */ /* 0x000f64000c1e1900 */
[----:B------:R-:W-:-:S02]  /*2660*/  IMAD R25, R25, R3, R2 ;  /* 0x0000000319197224 */ /* 0x000fc400078e0202 */
[C---:B------:R-:W-:Y:S01]  /*2670*/  IMAD.WIDE R12, R23.reuse, 0x4, R12 ;  /* 0x00000004170c7825 */ /* 0x040fe200078e020c */
[----:B------:R-:W5:Y:S03]  /*2680*/  LDG.E R18, desc[UR4][R18.64] ;  /* 0x0000000412127981 */ /* 0x000f66000c1e1900 */
[----:B------:R-:W-:Y:S01]  /*2690*/  IMAD R29, R23, R3, R2 ;  /* 0x00000003171d7224 */ /* 0x000fe200078e0202 */
[----:B------:R-:W5:Y:S01]  /*26a0*/  LDG.E R4, desc[UR4][R12.64] ;  /* 0x000000040c047981 */ /* 0x000f62000c1e1900 */
[----:B------:R-:W-:-:S04]  /*26b0*/  IMAD.WIDE R22, R25, 0x4, R8 ;  /* 0x0000000419167825 */ /* 0x000fc800078e0208 */
[----:B------:R-:W-:Y:S02]  /*26c0*/  IMAD.WIDE R8, R29, 0x4, R8 ;  /* 0x000000041d087825 */ /* 0x000fe400078e0208 */
[----:B------:R-:W5:Y:S04]  /*26d0*/  LDG.E R23, desc[UR4][R22.64] ;  /* 0x0000000416177981 */ /* 0x000f68000c1e1900 */
[----:B------:R-:W5:Y:S01]  /*26e0*/  LDG.E R9, desc[UR4][R8.64] ;  /* 0x0000000408097981 */ /* 0x000f62000c1e1900 */
[----:B------:R-:W-:Y:S02]  /*26f0*/  IADD3 R6, PT, PT, R6, 0x4, RZ ;  /* 0x0000000406067810 */ /* 0x000fe40007ffe0ff */
[----:B---3--:R-:W-:-:S05]  /*2700*/  I2FP.F32.S32 R0, R0 ;  /* 0x0000000000007245 */ /* 0x008fca0000201400 */
[----:B--2---:R-:W-:Y:S01]  /*2710*/  FFMA R21, R0, R21, RZ ;  /* 0x0000001500157223 */ /* 0x004fe200000000ff */
[----:B----4-:R-:W-:-:S03]  /*2720*/  I2FP.F32.S32 R0, R14 ;  /* 0x0000000e00007245 */ /* 0x010fc60000201400 */
[----:B------:R-:W-:Y:S02]  /*2730*/  FADD R21, R10, R21 ;  /* 0x000000150a157221 */ /* 0x000fe40000000000 */
[----:B-----5:R-:W-:Y:S01]  /*2740*/  FFMA R10, R0, R17, RZ ;  /* 0x00000011000a7223 */ /* 0x020fe200000000ff */
[----:B------:R-:W-:-:S03]  /*2750*/  I2FP.F32.S32 R0, R18 ;  /* 0x0000001200007245 */ /* 0x000fc60000201400 */
[----:B------:R-:W-:Y:S01]  /*2760*/  FADD R10, R21, R10 ;  /* 0x0000000a150a7221 */ /* 0x000fe20000000000 */
[----:B------:R-:W-:Y:S01]  /*2770*/  I2FP.F32.S32 R4, R4 ;  /* 0x0000000400047245 */ /* 0x000fe20000201400 */
[----:B------:R-:W-:-:S04]  /*2780*/  FFMA R13, R0, R23, RZ ;  /* 0x00000017000d7223 */ /* 0x000fc800000000ff */
[----:B------:R-:W-:Y:S01]  /*2790*/  FFMA R15, R4, R9, RZ ;  /* 0x00000009040f7223 */ /* 0x000fe200000000ff */
[----:B------:R-:W-:-:S04]  /*27a0*/  FADD R10, R10, R13 ;  /* 0x0000000d0a0a7221 */ /* 0x000fc80000000000 */
[----:B------:R-:W-:-:S07]  /*27b0*/  FADD R10, R10, R15 ;  /* 0x0000000f0a0a7221 */ /* 0x000fce0000000000 */
.L_x_31:
[----:B------:R-:W-:Y:S05]  /*27c0*/  BSYNC.RECONVERGENT B1 ;  /* 0x0000000000017941 */ /* 0x000fea0003800200 */
.L_x_30:
[----:B------:R-:W-:Y:S05]  /*27d0*/  @!P1 BRA `(.L_x_26) ;  /* 0x0000000000ac9947 */ /* 0x000fea0003800000 */
[----:B------:R-:W-:Y:S01]  /*27e0*/  ISETP.NE.AND P0, PT, R11, 0x1, PT ;  /* 0x000000010b00780c */ /* 0x000fe20003f05270 */
[----:B------:R-:W-:Y:S01]  /*27f0*/  BSSY.RECONVERGENT B1, `(.L_x_32) ;  /* 0x000001b000017945 */ /* 0x000fe20003800200 */
[----:B------:R-:W-:-:S04]  /*2800*/  LOP3.LUT R7, R7, 0x1, RZ, 0xc0, !PT ;  /* 0x0000000107077812 */ /* 0x000fc800078ec0ff */
[----:B------:R-:W-:-:S07]  /*2810*/  ISETP.NE.U32.AND P1, PT, R7, 0x1, PT ;  /* 0x000000010700780c */ /* 0x000fce0003f25070 */
[----:B------:R-:W-:Y:S06]  /*2820*/  @!P0 BRA `(.L_x_33) ;  /* 0x00000000005c8947 */ /* 0x000fec0003800000 */
[----:B------:R-:W0:Y:S08]  /*2830*/  LDC.64 R8, c[0x0][0x398] ;  /* 0x0000e600ff087b82 */ /* 0x000e300000000a00 */
[----:B------:R-:W1:Y:S01]  /*2840*/  LDC.64 R14, c[0x0][0x3a0] ;  /* 0x0000e800ff0e7b82 */ /* 0x000e620000000a00 */
[----:B0-----:R-:W-:-:S07]  /*2850*/  IMAD.WIDE R12, R6, 0x4, R8 ;  /* 0x00000004060c7825 */ /* 0x001fce00078e0208 */
[----:B------:R-:W0:Y:S01]  /*2860*/  LDC.64 R8, c[0x0][0x388] ;  /* 0x0000e200ff087b82 */ /* 0x000e220000000a00 */
[----:B------:R-:W1:Y:S04]  /*2870*/  LDG.E R7, desc[UR4][R12.64] ;  /* 0x000000040c077981 */ /* 0x000e68000c1e1900 */
[----:B------:R-:W2:Y:S01]  /*2880*/  LDG.E R11, desc[UR4][R12.64+0x4] ;  /* 0x000004040c0b7981 */ /* 0x000ea2000c1e1900 */
[----:B-1----:R-:W-:-:S04]  /*2890*/  IMAD.WIDE R16, R7, 0x4, R14 ;  /* 0x0000000407107825 */ /* 0x002fc800078e020e */
[----:B------:R-:W-:Y:S01]  /*28a0*/  IMAD R7, R7, R3, R2 ;  /* 0x0000000307077224 */ /* 0x000fe200078e0202 */
[----:B------:R-:W3:Y:S01]  /*28b0*/  LDG.E R0, desc[UR4][R16.64] ;  /* 0x0000000410007981 */ /* 0x000ee2000c1e1900 */
[----:B--2---:R-:W-:-:S04]  /*28c0*/  IMAD.WIDE R18, R11, 0x4, R14 ;  /* 0x000000040b127825 */ /* 0x004fc800078e020e */
[----:B------:R-:W-:Y:S01]  /*28d0*/  IMAD R11, R11, R3, R2 ;  /* 0x000000030b0b7224 */ /* 0x000fe200078e0202 */
[----:B------:R-:W2:Y:S01]  /*28e0*/  LDG.E R4, desc[UR4][R18.64] ;  /* 0x0000000412047981 */ /* 0x000ea2000c1e1900 */
[----:B0-----:R-:W-:-:S04]  /*28f0*/  IMAD.WIDE R14, R7, 0x4, R8 ;  /* 0x00000004070e7825 */ /* 0x001fc800078e0208 */
[----:B------:R-:W-:Y:S02]  /*2900*/  IMAD.WIDE R8, R11, 0x4, R8 ;  /* 0x000000040b087825 */ /* 0x000fe400078e0208 */
[----:B------:R-:W4:Y:S04]  /*2910*/  LDG.E R15, desc[UR4][R14.64] ;  /* 0x000000040e0f7981 */ /* 0x000f28000c1e1900 */
[----:B------:R-:W5:Y:S01]  /*2920*/  LDG.E R9, desc[UR4][R8.64] ;  /* 0x0000000408097981 */ /* 0x000f62000c1e1900 */
[----:B------:R-:W-:Y:S02]  /*2930*/  IADD3 R6, PT, PT, R6, 0x2, RZ ;  /* 0x0000000206067810 */ /* 0x000fe40007ffe0ff */
[----:B---3--:R-:W-:Y:S02]  /*2940*/  I2FP.F32.S32 R0, R0 ;  /* 0x0000000000007245 */ /* 0x008fe40000201400 */
[----:B--2---:R-:W-:-:S03]  /*2950*/  I2FP.F32.S32 R4, R4 ;  /* 0x0000000400047245 */ /* 0x004fc60000201400 */
[----:B----4-:R-:W-:Y:S02]  /*2960*/  FFMA R7, R0, R15, RZ ;  /* 0x0000000f00077223 */ /* 0x010fe400000000ff */
[----:B-----5:R-:W-:Y:S02]  /*2970*/  FFMA R4, R4, R9, RZ ;  /* 0x0000000904047223 */ /* 0x020fe400000000ff */
[----:B------:R-:W-:-:S04]  /*2980*/  FADD R7, R10, R7 ;  /* 0x000000070a077221 */ /* 0x000fc80000000000 */
[----:B------:R-:W-:-:S07]  /*2990*/  FADD R10, R7, R4 ;  /* 0x00000004070a7221 */ /* 0x000fce0000000000 */
.L_x_33:
[----:B------:R-:W-:Y:S05]  /*29a0*/  BSYNC.RECONVERGENT B1 ;  /* 0x0000000000017941 */ /* 0x000fea0003800200 */
.L_x_32:
[----:B------:R-:W-:Y:S05]  /*29b0*/  @P1 BRA `(.L_x_26) ;  /* 0x0000000000341947 */ /* 0x000fea0003800000 */
[----:B------:R-:W1:Y:S08]  /*29c0*/  LDC.64 R8, c[0x0][0x398] ;  /* 0x0000e600ff087b82 */ /* 0x000e700000000a00 */
[----:B0-----:R-:W0:Y:S01]  /*29d0*/  LDC.64 R12, c[0x0][0x388] ;  /* 0x0000e200ff0c7b82 */ /* 0x001e220000000a00 */
[----:B-1----:R-:W-:-:S07]  /*29e0*/  IMAD.WIDE R6, R6, 0x4, R8 ;  /* 0x0000000406067825 */ /* 0x002fce00078e0208 */
[----:B------:R-:W1:Y:S01]  /*29f0*/  LDC.64 R8, c[0x0][0x3a0] ;  /* 0x0000e800ff087b82 */ /* 0x000e620000000a00 */
[----:B------:R-:W1:Y:S02]  /*2a00*/  LDG.E R7, desc[UR4][R6.64] ;  /* 0x0000000406077981 */ /* 0x000e64000c1e1900 */
[----:B-1----:R-:W-:-:S04]  /*2a10*/  IMAD.WIDE R8, R7, 0x4, R8 ;  /* 0x0000000407087825 */ /* 0x002fc800078e0208 */
[----:B------:R-:W-:Y:S01]  /*2a20*/  IMAD R11, R7, R3, R2 ;  /* 0x00000003070b7224 */ /* 0x000fe200078e0202 */
[----:B------:R-:W2:Y:S03]  /*2a30*/  LDG.E R0, desc[UR4][R8.64] ;  /* 0x0000000408007981 */ /* 0x000ea6000c1e1900 */
[----:B0-----:R-:W-:-:S06]  /*2a40*/  IMAD.WIDE R12, R11, 0x4, R12 ;  /* 0x000000040b0c7825 */ /* 0x001fcc00078e020c */
[----:B------:R-:W3:Y:S01]  /*2a50*/  LDG.E R13, desc[UR4][R12.64] ;  /* 0x000000040c0d7981 */ /* 0x000ee2000c1e1900 */
[----:B--2---:R-:W-:-:S05]  /*2a60*/  I2FP.F32.S32 R0, R0 ;  /* 0x0000000000007245 */ /* 0x004fca0000201400 */
[----:B---3--:R-:W-:-:S04]  /*2a70*/  FFMA R11, R0, R13, RZ ;  /* 0x0000000d000b7223 */ /* 0x008fc800000000ff */
[----:B------:R-:W-:-:S07]  /*2a80*/  FADD R10, R10, R11 ;  /* 0x0000000b0a0a7221 */ /* 0x000fce0000000000 */
.L_x_26:
[----:B------:R-:W-:Y:S05]  /*2a90*/  BSYNC.RECONVERGENT B0 ;  /* 0x0000000000007941 */ /* 0x000fea0003800200 */
.L_x_25:
[----:B------:R-:W1:Y:S01]  /*2aa0*/  LDC.64 R6, c[0x0][0x380] ;  /* 0x0000e000ff067b82 */ /* 0x000e620000000a00 */
[----:B------:R-:W-:-:S04]  /*2ab0*/  IMAD R3, R5, R3, R2 ;  /* 0x0000000305037224 */ /* 0x000fc800078e0202 */
[----:B-1----:R-:W-:-:S07]  /*2ac0*/  IMAD.WIDE R2, R3, 0x4, R6 ;  /* 0x0000000403027825 */ /* 0x002fce00078e0206 */
.L_x_34:
[----:B------:R-:W-:Y:S05]  /*2ad0*/  YIELD ;  /* 0x0000000000007946 */ /* 0x000fea0003800000 */
[----:B------:R-:W2:Y:S02]  /*2ae0*/  ATOMG.E.EXCH.STRONG.GPU PT, R5, desc[UR4][R2.64], RZ ;  /* 0x800000ff020579a8 */ /* 0x000ea4000c1ef104 */
[----:B--2---:R-:W-:-:S05]  /*2af0*/  FADD R5, R5, R10 ;  /* 0x0000000a05057221 */ /* 0x004fca0000000000 */
[----:B------:R-:W2:Y:S02]  /*2b00*/  ATOMG.E.EXCH.STRONG.GPU PT, R10, desc[UR4][R2.64], R5 ;  /* 0x80000005020a79a8 */ /* 0x000ea4000c1ef104 */
[----:B--2---:R-:W-:-:S13]  /*2b10*/  FSETP.NEU.AND P0, PT, R10, RZ, PT ;  /* 0x000000ff0a00720b */ /* 0x004fda0003f0d000 */
[----:B------:R-:W-:Y:S05]  /*2b20*/  @P0 BRA `(.L_x_34) ;  /* 0xfffffffc00e80947 */ /* 0x000fea000383ffff */
[----:B------:R-:W-:Y:S05]  /*2b30*/  EXIT ;  /* 0x000000000000794d */ /* 0x000fea0003800000 */
.L_x_35:
[----:B------:R-:W-:-:S00]  /*2b40*/  BRA `(.L_x_35) ;  /* 0xfffffffc00fc7947 */ /* 0x000fc0000383ffff */
[----:B------:R-:W-:-:S00]  /*2b50*/  NOP ;  /* 0x0000000000007918 */ /* 0x000fc00000000000 */
        /* <DEDUP_REMOVED lines=10> */
.L_x_72:


//--------------------- .text._Z27spmm_forward_cuda_kernel_mpPfS_PiS0_S0_S0_S0_S0_S0_S0_S0_iiiiii --------------------------
	.section	.text._Z27spmm_forward_cuda_kernel_mpPfS_PiS0_S0_S0_S0_S0_S0_S0_S0_iiiiii,"ax",@progbits
	.align	128
        .global         _Z27spmm_forward_cuda_kernel_mpPfS_PiS0_S0_S0_S0_S0_S0_S0_S0_iiiiii
        .type           _Z27spmm_forward_cuda_kernel_mpPfS_PiS0_S0_S0_S0_S0_S0_S0_S0_iiiiii,@function
        .size           _Z27spmm_forward_cuda_kernel_mpPfS_PiS0_S0_S0_S0_S0_S0_S0_S0_iiiiii,(.L_x_73 - _Z27spmm_forward_cuda_kernel_mpPfS_PiS0_S0_S0_S0_S0_S0_S0_S0_iiiiii)
        .other          _Z27spmm_forward_cuda_kernel_mpPfS_PiS0_S0_S0_S0_S0_S0_S0_S0_iiiiii,@"STO_CUDA_ENTRY STV_DEFAULT"
_Z27spmm_forward_cuda_kernel_mpPfS_PiS0_S0_S0_S0_S0_S0_S0_S0_iiiiii:
.text._Z27spmm_forward_cuda_kernel_mpPfS_PiS0_S0_S0_S0_S0_S0_S0_S0_iiiiii:
        /* <DEDUP_REMOVED lines=12> */
[----:B------:R-:W-:Y:S01]  /*00c0*/  LOP3.LUT R7, R9, 0x1f, RZ, 0xc0, !PT ;  /* 0x0000001f09077812 */ /* 0x000fe200078ec0ff */
[----:B------:R-:W1:Y:S01]  /*00d0*/  LDCU UR6, c[0x0][0x3ec] ;  /* 0x00007d80ff0677ac */ /* 0x000e620008000800 */
[----:B0-----:R-:W-:-:S04]  /*00e0*/  MOV R2, UR4 ;  /* 0x0000000400027c02 */ /* 0x001fc80008000f00 */
[----:B------:R-:W-:-:S04]  /*00f0*/  IABS R11, R2 ;  /* 0x00000002000b7213 */ /* 0x000fc80000000000 */
[----:B------:R-:W0:Y:S08]  /*0100*/  I2F.RP R0, R11 ;  /* 0x0000000b00007306 */ /* 0x000e300000209400 */
[----:B0-----:R-:W0:Y:S02]  /*0110*/  MUFU.RCP R0, R0 ;  /* 0x0000000000007308 */ /* 0x001e240000001000 */
[----:B0-----:R-:W-:-:S06]  /*0120*/  IADD3 R4, PT, PT, R0, 0xffffffe, RZ ;  /* 0x0ffffffe00047810 */ /* 0x001fcc0007ffe0ff */
[----:B------:R0:W2:Y:S02]  /*0130*/  F2I.FTZ.U32.TRUNC.NTZ R5, R4 ;  /* 0x0000000400057305 */ /* 0x0000a4000021f000 */
[----:B0-----:R-:W-:Y:S01]  /*0140*/  HFMA2 R4, -RZ, RZ, 0, 0 ;  /* 0x00000000ff047431 */ /* 0x001fe200000001ff */
[----:B--2---:R-:W-:-:S05]  /*0150*/  IADD3 R6, PT, PT, RZ, -R5, RZ ;  /* 0x80000005ff067210 */ /* 0x004fca0007ffe0ff */
[----:B------:R-:W-:Y:S01]  /*0160*/  IMAD R13, R6, R11, RZ ;  /* 0x0000000b060d7224 */ /* 0x000fe200078e02ff */
[----:B------:R-:W-:-:S03]  /*0170*/  IABS R6, R7 ;  /* 0x0000000700067213 */ /* 0x000fc60000000000 */
[----:B------:R-:W-:-:S06]  /*0180*/  IMAD.HI.U32 R5, R5, R13, R4 ;  /* 0x0000000d05057227 */ /* 0x000fcc00078e0004 */
[----:B------:R-:W-:-:S05]  /*0190*/  IMAD.HI.U32 R8, R5, R6, RZ ;  /* 0x0000000605087227 */ /* 0x000fca00078e00ff */
[----:B------:R-:W-:-:S05]  /*01a0*/  IADD3 R0, PT, PT, -R8, RZ, RZ ;  /* 0x000000ff08007210 */ /* 0x000fca0007ffe1ff */
[----:B------:R-:W-:-:S05]  /*01b0*/  IMAD R0, R11, R0, R6 ;  /* 0x000000000b007224 */ /* 0x000fca00078e0206 */
[----:B------:R-:W-:-:S13]  /*01c0*/  ISETP.GT.U32.AND P2, PT, R11, R0, PT ;  /* 0x000000000b00720c */ /* 0x000fda0003f44070 */
[-C--:B------:R-:W-:Y:S02]  /*01d0*/  @!P2 IADD3 R0, PT, PT, R0, -R11.reuse, RZ ;  /* 0x8000000b0000a210 */ /* 0x080fe40007ffe0ff */
[----:B------:R-:W-:Y:S02]  /*01e0*/  @!P2 IADD3 R8, PT, PT, R8, 0x1, RZ ;  /* 0x000000010808a810 */ /* 0x000fe40007ffe0ff */
[----:B------:R-:W-:Y:S02]  /*01f0*/  ISETP.GE.U32.AND P0, PT, R0, R11, PT ;  /* 0x0000000b0000720c */ /* 0x000fe40003f06070 */
[C---:B------:R-:W-:Y:S02]  /*0200*/  LOP3.LUT R0, R2.reuse, 0x1f, R9, 0x78, !PT ;  /* 0x0000001f02007812 */ /* 0x040fe400078e7809 */
[----:B------:R-:W-:Y:S02]  /*0210*/  ISETP.NE.AND P2, PT, R2, RZ, PT ;  /* 0x000000ff0200720c */ /* 0x000fe40003f45270 */
[----:B------:R-:W-:-:S07]  /*0220*/  ISETP.GE.AND P1, PT, R0, RZ, PT ;  /* 0x000000ff0000720c */ /* 0x000fce0003f26270 */
[----:B------:R-:W-:-:S06]  /*0230*/  @P0 IADD3 R8, PT, PT, R8, 0x1, RZ ;  /* 0x0000000108080810 */ /* 0x000fcc0007ffe0ff */
[----:B------:R-:W-:Y:S02]  /*0240*/  @!P1 IADD3 R8, PT, PT, -R8, RZ, RZ ;  /* 0x000000ff08089210 */ /* 0x000fe40007ffe1ff */
[----:B------:R-:W-:-:S04]  /*0250*/  @!P2 LOP3.LUT R8, RZ, R2, RZ, 0x33, !PT ;  /* 0x00000002ff08a212 */ /* 0x000fc800078e33ff */
[----:B-1----:R-:W-:-:S13]  /*0260*/  ISETP.GE.AND P0, PT, R8, UR6, PT ;  /* 0x0000000608007c0c */ /* 0x002fda000bf06270 */
[----:B------:R-:W-:Y:S05]  /*0270*/  @P0 EXIT ;  /* 0x000000000000094d */ /* 0x000fea0003800000 */
[----:B------:R-:W0:Y:S01]  /*0280*/  LDC.64 R10, c[0x0][0x3a8] ;  /* 0x0000ea00ff0a7b82 */ /* 0x000e220000000a00 */
[----:B------:R-:W1:Y:S01]  /*0290*/  LDCU.64 UR4, c[0x0][0x358] ;  /* 0x00006b00ff0477ac */ /* 0x000e620008000a00 */
[----:B------:R-:W-:-:S06]  /*02a0*/  IMAD R0, R3, UR6, R8 ;  /* 0x0000000603007c24 */ /* 0x000fcc000f8e0208 */
[----:B------:R-:W2:Y:S08]  /*02b0*/  LDC.64 R12, c[0x0][0x3c8] ;  /* 0x0000f200ff0c7b82 */ /* 0x000eb00000000a00 */
[----:B------:R-:W3:Y:S08]  /*02c0*/  LDC.64 R14, c[0x0][0x3d0] ;  /* 0x0000f400ff0e7b82 */ /* 0x000ef00000000a00 */
[----:B------:R-:W4:Y:S01]  /*02d0*/  LDC.64 R16, c[0x0][0x3b0] ;  /* 0x0000ec00ff107b82 */ /* 0x000f220000000a00 */
[----:B0-----:R-:W-:-:S06]  /*02e0*/  IMAD.WIDE R10, R0, 0x4, R10 ;  /* 0x00000004000a7825 */ /* 0x001fcc00078e020a */
[----:B-1----:R-:W4:Y:S01]  /*02f0*/  LDG.E R11, desc[UR4][R10.64] ;  /* 0x000000040a0b7981 */ /* 0x002f22000c1e1900 */
[----:B------:R-:W0:Y:S01]  /*0300*/  LDC.64 R4, c[0x0][0x3c0] ;  /* 0x0000f000ff047b82 */ /* 0x000e220000000a00 */
[----:B--2---:R-:W-:-:S05]  /*0310*/  IMAD.WIDE R12, R0, 0x4, R12 ;  /* 0x00000004000c7825 */ /* 0x004fca00078e020c */
[----:B------:R1:W5:Y:S01]  /*0320*/  LDG.E R3, desc[UR4][R12.64] ;  /* 0x000000040c037981 */ /* 0x000362000c1e1900 */
[C---:B---3--:R-:W-:Y:S01]  /*0330*/  IMAD.WIDE R14, R0.reuse, 0x4, R14 ;  /* 0x00000004000e7825 */ /* 0x048fe200078e020e */
[----:B------:R-:W2:Y:S03]  /*0340*/  LDC.64 R20, c[0x0][0x3b8] ;  /* 0x0000ee00ff147b82 */ /* 0x000ea60000000a00 */
[----:B----4-:R-:W-:-:S04]  /*0350*/  IMAD.WIDE R16, R0, 0x4, R16 ;  /* 0x0000000400107825 */ /* 0x010fc800078e0210 */
[----:B0-----:R-:W-:Y:S02]  /*0360*/  IMAD.WIDE R18, R0, 0x4, R4 ;  /* 0x0000000400127825 */ /* 0x001fe400078e0204 */
[----:B------:R1:W5:Y:S04]  /*0370*/  LDG.E R4, desc[UR4][R14.64] ;  /* 0x000000040e047981 */ /* 0x000368000c1e1900 */
[----:B------:R1:W5:Y:S04]  /*0380*/  LDG.E R5, desc[UR4][R16.64] ;  /* 0x0000000410057981 */ /* 0x000368000c1e1900 */
[----:B------:R1:W5:Y:S01]  /*0390*/  LDG.E R6, desc[UR4][R18.64] ;  /* 0x0000000412067981 */ /* 0x000362000c1e1900 */
[----:B------:R-:W-:Y:S01]  /*03a0*/  IADD3 R8, PT, PT, -R8, RZ, RZ ;  /* 0x000000ff08087210 */ /* 0x000fe20007ffe1ff */
[----:B------:R-:W-:Y:S04]  /*03b0*/  BSSY B1, `(.L_x_36) ;  /* 0x00000dc000017945 */ /* 0x000fe80003800000 */
[----:B------:R-:W-:-:S02]  /*03c0*/  IMAD R7, R2, R8, R7 ;  /* 0x0000000802077224 */ /* 0x000fc400078e0207 */
[----:B--2---:R-:W-:Y:S01]  /*03d0*/  IMAD.WIDE R8, R0, 0x4, R20 ;  /* 0x0000000400087825 */ /* 0x004fe200078e0214 */
[----:B------:R-:W-:-:S13]  /*03e0*/  ISETP.NE.AND P0, PT, R11, RZ, PT ;  /* 0x000000ff0b00720c */ /* 0x000fda0003f05270 */
[----:B-1----:R-:W-:Y:S05]  /*03f0*/  @!P0 BRA `(.L_x_37) ;  /* 0x0000000c005c8947 */ /* 0x002fea0003800000 */
[----:B------:R-:W2:Y:S01]  /*0400*/  LDG.E R8, desc[UR4][R8.64] ;  /* 0x0000000408087981 */ /* 0x000ea2000c1e1900 */
[----:B------:R-:W-:Y:S01]  /*0410*/  BSSY.RECONVERGENT B0, `(.L_x_38) ;  /* 0x00000c9000007945 */ /* 0x000fe20003800200 */
[----:B------:R-:W-:Y:S02]  /*0420*/  MOV R26, RZ ;  /* 0x000000ff001a7202 */ /* 0x000fe40000000f00 */
[----:B--2---:R-:W-:-:S13]  /*0430*/  ISETP.GE.AND P0, PT, R8, 0x1, PT ;  /* 0x000000010800780c */ /* 0x004fda0003f06270 */
[----:B------:R-:W-:Y:S05]  /*0440*/  @!P0 BRA `(.L_x_39) ;  /* 0x0000000c00148947 */ /* 0x000fea0003800000 */
[----:B------:R-:W0:Y:S02]  /*0450*/  LDC.64 R12, c[0x0][0x3a0] ;  /* 0x0000e800ff0c7b82 */ /* 0x000e240000000a00 */
[----:B0----5:R-:W-:-:S05]  /*0460*/  IMAD.WIDE R14, R3, 0x4, R12 ;  /* 0x00000004030e7825 */ /* 0x021fca00078e020c */
[----:B------:R-:W2:Y:S01]  /*0470*/  LDG.E R0, desc[UR4][R14.64] ;  /* 0x000000040e007981 */ /* 0x000ea2000c1e1900 */
[C---:B------:R-:W-:Y:S01]  /*0480*/  ISETP.GE.U32.AND P0, PT, R8.reuse, 0x8, PT ;  /* 0x000000080800780c */ /* 0x040fe20003f06070 */
[----:B------:R-:W-:Y:S01]  /*0490*/  BSSY.RECONVERGENT B2, `(.L_x_40) ;  /* 0x0000060000027945 */ /* 0x000fe20003800200 */
[----:B------:R-:W-:Y:S01]  /*04a0*/  LOP3.LUT R9, R8, 0x7, RZ, 0xc0, !PT ;  /* 0x0000000708097812 */ /* 0x000fe200078ec0ff */
[----:B------:R-:W-:-:S03]  /*04b0*/  HFMA2 R26, -RZ, RZ, 0, 0 ;  /* 0x00000000ff1a7431 */ /* 0x000fc600000001ff */
[----:B------:R-:W-:Y:S02]  /*04c0*/  ISETP.NE.AND P1, PT, R9, RZ, PT ;  /* 0x000000ff0900720c */ /* 0x000fe40003f25270 */
[----:B--2---:R-:W-:-:S05]  /*04d0*/  I2FP.F32.S32 R0, R0 ;  /* 0x0000000000007245 */ /* 0x004fca0000201400 */
[----:B------:R-:W-:Y:S06]  /*04e0*/  @!P0 BRA `(.L_x_41) ;  /* 0x0000000400688947 */ /* 0x000fec0003800000 */
[----:B------:R-:W-:Y:S02]  /*04f0*/  LOP3.LUT R10, R8, 0x7ffffff8, RZ, 0xc0, !PT ;  /* 0x7ffffff8080a7812 */ /* 0x000fe400078ec0ff */
[----:B------:R-:W-:Y:S02]  /*0500*/  MOV R21, RZ ;  /* 0x000000ff00157202 */ /* 0x000fe40000000f00 */
[----:B------:R-:W-:-:S07]  /*0510*/  MOV R26, RZ ;  /* 0x000000ff001a7202 */ /* 0x000fce0000000f00 */
.L_x_42:
        /* <DEDUP_REMOVED lines=87> */
.L_x_41:
[----:B------:R-:W-:Y:S05]  /*0a90*/  BSYNC.RECONVERGENT B2 ;  /* 0x0000000000027941 */ /* 0x000fea0003800200 */
.L_x_40:
        /* <DEDUP_REMOVED lines=50> */
.L_x_44:
[----:B------:R-:W-:Y:S05]  /*0dc0*/  BSYNC.RECONVERGENT B2 ;  /* 0x0000000000027941 */ /* 0x000fea0003800200 */
.L_x_43:
        /* <DEDUP_REMOVED lines=30> */
.L_x_46:
[----:B------:R-:W-:Y:S05]  /*0fb0*/  BSYNC.RECONVERGENT B2 ;  /* 0x0000000000027941 */ /* 0x000fea0003800200 */
.L_x_45:
        /* <DEDUP_REMOVED lines=14> */
.L_x_39:
[----:B------:R-:W-:Y:S05]  /*10a0*/  BSYNC.RECONVERGENT B0 ;  /* 0x0000000000007941 */ /* 0x000fea0003800200 */
.L_x_38:
[----:B------:R-:W0:Y:S01]  /*10b0*/  LDC.64 R8, c[0x0][0x380] ;  /* 0x0000e000ff087b82 */ /* 0x000e220000000a00 */
[----:B-----5:R-:W-:Y:S01]  /*10c0*/  IMAD R11, R3, R2, R7 ;  /* 0x00000002030b7224 */ /* 0x020fe200078e0207 */
[----:B------:R-:W-:Y:S03]  /*10d0*/  BSSY B0, `(.L_x_47) ;  /* 0x0000008000007945 */ /* 0x000fe60003800000 */
[----:B0-----:R-:W-:-:S07]  /*10e0*/  IMAD.WIDE R8, R11, 0x4, R8 ;  /* 0x000000040b087825 */ /* 0x001fce00078e0208 */
.L_x_48:
[----:B------:R-:W-:Y:S05]  /*10f0*/  YIELD ;  /* 0x0000000000007946 */ /* 0x000fea0003800000 */
[----:B------:R-:W2:Y:S02]  /*1100*/  ATOMG.E.EXCH.STRONG.GPU PT, R11, desc[UR4][R8.64], RZ ;  /* 0x800000ff080b79a8 */ /* 0x000ea4000c1ef104 */
[----:B--2---:R-:W-:-:S05]  /*1110*/  FADD R11, R11, R26 ;  /* 0x0000001a0b0b7221 */ /* 0x004fca0000000000 */
[----:B------:R-:W2:Y:S02]  /*1120*/  ATOMG.E.EXCH.STRONG.GPU PT, R26, desc[UR4][R8.64], R11 ;  /* 0x8000000b081a79a8 */ /* 0x000ea4000c1ef104 */
[----:B--2---:R-:W-:-:S13]  /*1130*/  FSETP.NEU.AND P0, PT, R26, RZ, PT ;  /* 0x000000ff1a00720b */ /* 0x004fda0003f0d000 */
[----:B------:R-:W-:Y:S05]  /*1140*/  @P0 BRA `(.L_x_48) ;  /* 0xfffffffc00e80947 */ /* 0x000fea000383ffff */
[----:B------:R-:W-:Y:S05]  /*1150*/  BSYNC B0 ;  /* 0x0000000000007941 */ /* 0x000fea0003800000 */
.L_x_47:
[----:B------:R-:W-:-:S07]  /*1160*/  IADD3 R3, PT, PT, R3, 0x1, RZ ;  /* 0x0000000103037810 */ /* 0x000fce0007ffe0ff */
.L_x_37:
[----:B------:R-:W-:Y:S05]  /*1170*/  BSYNC B1 ;  /* 0x0000000000017941 */ /* 0x000fea0003800000 */
.L_x_36:
        /* <DEDUP_REMOVED lines=8> */
.L_x_60:
        /* <DEDUP_REMOVED lines=27> */
.L_x_55:
        /* <DEDUP_REMOVED lines=34> */
[----:B------:R-:W2:Y:S02]  /*15d0*/  LDG.E R23, desc[UR4][R26.64] ;  /* 0x000000041a177981 */ /* 0x000ea4000c1e1900 */
[----:B0-----:R-:W-:-:S06]  /*15e0*/  IMAD.WIDE R18, R29, 0x4, R16 ;  /* 0x000000041d127825 */ /* 0x001fcc00078e0210 */
[----:B------:R-:W5:Y:S04]  /*15f0*/  LDG.E R18, desc[UR4][R18.64] ;  /* 0x0000000412127981 */ /* 0x000f68000c1e1900 */
[----:B------:R-:W5:Y:S04]  /*1600*/  LDG.E R26, desc[UR4][R20.64] ;  /* 0x00000004141a7981 */ /* 0x000f68000c1e1900 */
[----:B------:R-:W5:Y:S01]  /*1610*/  LDG.E R19, desc[UR4][R20.64+0x4] ;  /* 0x0000040414137981 */ /* 0x000f62000c1e1900 */
[----:B---3--:R-:W-:-:S05]  /*1620*/  I2FP.F32.S32 R29, R24 ;  /* 0x00000018001d7245 */ /* 0x008fca0000201400 */
[----:B------:R-:W-:-:S04]  /*1630*/  FFMA R29, R0, R29, RZ ;  /* 0x0000001d001d7223 */ /* 0x000fc800000000ff */
[----:B----4-:R-:W-:-:S04]  /*1640*/  FFMA R29, R29, R25, RZ ;  /* 0x000000191d1d7223 */ /* 0x010fc800000000ff */
[----:B------:R-:W-:Y:S01]  /*1650*/  FADD R28, R28, R29 ;  /* 0x0000001d1c1c7221 */ /* 0x000fe20000000000 */
[----:B--2---:R-:W-:Y:S01]  /*1660*/  I2FP.F32.S32 R23, R23 ;  /* 0x0000001700177245 */ /* 0x004fe20000201400 */
[----:B-----5:R-:W-:-:S04]  /*1670*/  IMAD.WIDE R24, R26, 0x4, R14 ;  /* 0x000000041a187825 */ /* 0x020fc800078e020e */
[----:B------:R-:W-:Y:S02]  /*1680*/  IMAD R29, R26, UR6, R7 ;  /* 0x000000061a1d7c24 */ /* 0x000fe4000f8e0207 */
[----:B------:R-:W2:Y:S01]  /*1690*/  LDG.E R24, desc[UR4][R24.64] ;  /* 0x0000000418187981 */ /* 0x000ea2000c1e1900 */
[----:B------:R-:W-:Y:S01]  /*16a0*/  FFMA R23, R0, R23, RZ ;  /* 0x0000001700177223 */ /* 0x000fe200000000ff */
[----:B------:R-:W-:-:S04]  /*16b0*/  IMAD.WIDE R26, R29, 0x4, R16 ;  /* 0x000000041d1a7825 */ /* 0x000fc800078e0210 */
[----:B------:R-:W-:Y:S02]  /*16c0*/  FFMA R23, R23, R18, RZ ;  /* 0x0000001217177223 */ /* 0x000fe400000000ff */
[----:B------:R-:W3:Y:S04]  /*16d0*/  LDG.E R18, desc[UR4][R20.64+0x8] ;  /* 0x0000080414127981 */ /* 0x000ee8000c1e1900 */
[----:B------:R0:W4:Y:S04]  /*16e0*/  LDG.E R26, desc[UR4][R26.64] ;  /* 0x000000041a1a7981 */ /* 0x000128000c1e1900 */
[----:B------:R-:W5:Y:S01]  /*16f0*/  LDG.E R20, desc[UR4][R20.64+0xc] ;  /* 0x00000c0414147981 */ /* 0x000f62000c1e1900 */
[----:B------:R-:W-:Y:S01]  /*1700*/  FADD R23, R28, R23 ;  /* 0x000000171c177221 */ /* 0x000fe20000000000 */
[----:B0-----:R-:W-:Y:S01]  /*1710*/  IMAD R27, R19, UR6, R7 ;  /* 0x00000006131b7c24 */ /* 0x001fe2000f8e0207 */
[----:B--2---:R-:W-:-:S05]  /*1720*/  I2FP.F32.S32 R29, R24 ;  /* 0x00000018001d7245 */ /* 0x004fca0000201400 */
[----:B------:R-:W-:Y:S01]  /*1730*/  FFMA R25, R0, R29, RZ ;  /* 0x0000001d00197223 */ /* 0x000fe200000000ff */
[----:B------:R-:W-:-:S04]  /*1740*/  IMAD.WIDE R28, R19, 0x4, R14 ;  /* 0x00000004131c7825 */ /* 0x000fc800078e020e */
[----:B---3--:R-:W-:Y:S02]  /*1750*/  IMAD R19, R18, UR6, R7 ;  /* 0x0000000612137c24 */ /* 0x008fe4000f8e0207 */
[----:B----4-:R-:W-:Y:S01]  /*1760*/  FFMA R24, R25, R26, RZ ;  /* 0x0000001a19187223 */ /* 0x010fe200000000ff */
[----:B------:R-:W-:Y:S01]  /*1770*/  IMAD.WIDE R26, R27, 0x4, R16 ;  /* 0x000000041b1a7825 */ /* 0x000fe200078e0210 */
[----:B------:R0:W2:Y:S03]  /*1780*/  LDG.E R25, desc[UR4][R28.64] ;  /* 0x000000041c197981 */ /* 0x0000a6000c1e1900 */
[----:B-----5:R-:W-:Y:S02]  /*1790*/  IMAD R21, R20, UR6, R7 ;  /* 0x0000000614157c24 */ /* 0x020fe4000f8e0207 */
[----:B------:R-:W3:Y:S01]  /*17a0*/  LDG.E R26, desc[UR4][R26.64] ;  /* 0x000000041a1a7981 */ /* 0x000ee2000c1e1900 */
[----:B0-----:R-:W-:-:S04]  /*17b0*/  IMAD.WIDE R28, R18, 0x4, R14 ;  /* 0x00000004121c7825 */ /* 0x001fc800078e020e */
[--C-:B------:R-:W-:Y:S01]  /*17c0*/  IMAD.WIDE R18, R19, 0x4, R16.reuse ;  /* 0x0000000413127825 */ /* 0x100fe200078e0210 */
[----:B------:R-:W4:Y:S03]  /*17d0*/  LDG.E R27, desc[UR4][R28.64] ;  /* 0x000000041c1b7981 */ /* 0x000f26000c1e1900 */
        /* <DEDUP_REMOVED lines=14> */
[----:B0-----:R-:W-:Y:S01]  /*18c0*/  FFMA R19, R0, R27, RZ ;  /* 0x0000001b00137223 */ /* 0x001fe200000000ff */
[----:B-----5:R-:W-:-:S03]  /*18d0*/  I2FP.F32.S32 R23, R20 ;  /* 0x0000001400177245 */ /* 0x020fc60000201400 */
[----:B------:R-:W-:Y:S02]  /*18e0*/  FFMA R19, R19, R18, RZ ;  /* 0x0000001213137223 */ /* 0x000fe400000000ff */
[----:B------:R-:W-:Y:S02]  /*18f0*/  FFMA R23, R0, R23, RZ ;  /* 0x0000001700177223 */ /* 0x000fe400000000ff */
[----:B------:R-:W-:Y:S02]  /*1900*/  FADD R24, R24, R19 ;  /* 0x0000001318187221 */ /* 0x000fe40000000000 */
[----:B------:R-:W-:-:S04]  /*1910*/  FFMA R23, R23, R16, RZ ;  /* 0x0000001017177223 */ /* 0x000fc800000000ff */
[----:B------:R-:W-:Y:S01]  /*1920*/  FADD R24, R24, R23 ;  /* 0x0000001718187221 */ /* 0x000fe20000000000 */
[----:B------:R-:W-:Y:S06]  /*1930*/  @P2 BRA `(.L_x_55) ;  /* 0xfffffff8009c2947 */ /* 0x000fec000383ffff */
.L_x_54:
[----:B------:R-:W-:Y:S05]  /*1940*/  BSYNC.RECONVERGENT B2 ;  /* 0x0000000000027941 */ /* 0x000fea0003800200 */
.L_x_53:
        /* <DEDUP_REMOVED lines=26> */
[----:B------:R-:W-:Y:S01]  /*1af0*/  FFMA R29, R12, R21, RZ ;  /* 0x000000150c1d7223 */ /* 0x000fe200000000ff */
[----:B------:R-:W-:Y:S01]  /*1b00*/  IMAD R20, R28, UR6, R7 ;  /* 0x000000061c147c24 */ /* 0x000fe2000f8e0207 */
[----:B------:R0:W2:Y:S03]  /*1b10*/  LDG.E R12, desc[UR4][R22.64] ;  /* 0x00000004160c7981 */ /* 0x0000a6000c1e1900 */
        /* <DEDUP_REMOVED lines=22> */
.L_x_57:
[----:B------:R-:W-:Y:S05]  /*1c80*/  BSYNC.RECONVERGENT B2 ;  /* 0x0000000000027941 */ /* 0x000fea0003800200 */
.L_x_56:
        /* <DEDUP_REMOVED lines=31> */
.L_x_59:
[----:B------:R-:W-:Y:S05]  /*1e80*/  BSYNC.RECONVERGENT B2 ;  /* 0x0000000000027941 */ /* 0x000fea0003800200 */
.L_x_58:
        /* <DEDUP_REMOVED lines=15> */
.L_x_52:
[----:B------:R-:W-:Y:S05]  /*1f80*/  BSYNC.RECONVERGENT B0 ;  /* 0x0000000000007941 */ /* 0x000fea0003800200 */
.L_x_51:
[----:B------:R-:W0:Y:S01]  /*1f90*/  LDCU UR6, c[0x0][0x3dc] ;  /* 0x00007b80ff0677ac */ /* 0x000e220008000800 */
[----:B------:R-:W1:Y:S01]  /*1fa0*/  LDC.64 R12, c[0x0][0x380] ;  /* 0x0000e000ff0c7b82 */ /* 0x000e620000000a00 */
[----:B0-----:R-:W-:-:S05]  /*1fb0*/  MOV R2, UR6 ;  /* 0x0000000600027c02 */ /* 0x001fca0008000f00 */
[----:B------:R-:W-:-:S04]  /*1fc0*/  IMAD R15, R8, R2, R7 ;  /* 0x00000002080f7224 */ /* 0x000fc800078e0207 */
[----:B-1----:R-:W-:-:S05]  /*1fd0*/  IMAD.WIDE R12, R15, 0x4, R12 ;  /* 0x000000040f0c7825 */ /* 0x002fca00078e020c */
[----:B------:R0:W-:Y:S01]  /*1fe0*/  STG.E desc[UR4][R12.64], R24 ;  /* 0x000000180c007986 */ /* 0x0001e2000c101904 */
[----:B------:R-:W-:Y:S05]  /*1ff0*/  @P0 BRA `(.L_x_60) ;  /* 0xfffffff000800947 */ /* 0x000fea000383ffff */
.L_x_50:
[----:B------:R-:W-:Y:S05]  /*2000*/  BSYNC.RECONVERGENT B1 ;  /* 0x0000000000017941 */ /* 0x000fea0003800200 */
.L_x_49:
        /* <DEDUP_REMOVED lines=18> */
.L_x_65:
        /* <DEDUP_REMOVED lines=51> */
[----:B------:R-:W5:Y:S01]  /*2460*/  LDG.E R18, desc[UR4][R18.64] ;  /* 0x0000000412127981 */ /* 0x000f62000c1e1900 */
[----:B0-----:R-:W-:-:S03]  /*2470*/  IMAD.WIDE R28, R27, 0x4, R14 ;  /* 0x000000041b1c7825 */ /* 0x001fc600078e020e */
[----:B------:R-:W5:Y:S01]  /*2480*/  LDG.E R16, desc[UR4][R16.64] ;  /* 0x0000000410107981 */ /* 0x000f62000c1e1900 */
        /* <DEDUP_REMOVED lines=8> */
[----:B---3--:R-:W-:-:S04]  /*2510*/  FFMA R26, R3, R26, RZ ;  /* 0x0000001a031a7223 */ /* 0x008fc800000000ff */
[----:B------:R-:W-:Y:S01]  /*2520*/  FADD R25, R25, R26 ;  /* 0x0000001a19197221 */ /* 0x000fe20000000000 */
[----:B-----5:R-:W-:Y:S01]  /*2530*/  I2FP.F32.S32 R22, R22 ;  /* 0x0000001600167245 */ /* 0x020fe20000201400 */
[----:B------:R-:W-:-:S04]  /*2540*/  FFMA R24, R24, R23, RZ ;  /* 0x0000001718187223 */ /* 0x000fc800000000ff */
[----:B------:R-:W-:Y:S01]  /*2550*/  FADD R24, R25, R24 ;  /* 0x0000001819187221 */ /* 0x000fe20000000000 */
[----:B------:R-:W-:-:S04]  /*2560*/  FFMA R11, R22, R11, RZ ;  /* 0x0000000b160b7223 */ /* 0x000fc800000000ff */
        /* <DEDUP_REMOVED lines=11> */
.L_x_64:
[----:B------:R-:W-:Y:S05]  /*2620*/  BSYNC.RECONVERGENT B1 ;  /* 0x0000000000017941 */ /* 0x000fea0003800200 */
.L_x_63:
        /* <DEDUP_REMOVED lines=28> */
[----:B------:R-:W-:Y:S02]  /*27f0*/  IMAD R27, R3, R2, R7 ;  /* 0x00000002031b7224 */ /* 0x000fe400078e0207 */
[--C-:B------:R-:W-:Y:S01]  /*2800*/  IMAD.WIDE R22, R23, 0x4, R8.reuse ;  /* 0x0000000417167825 */ /* 0x100fe200078e0208 */
[----:B------:R-:W5:Y:S03]  /*2810*/  LDG.E R3, desc[UR4][R12.64] ;  /* 0x000000040c037981 */ /* 0x000f66000c1e1900 */
[----:B------:R-:W-:-:S02]  /*2820*/  IMAD.WIDE R8, R27, 0x4, R8 ;  /* 0x000000041b087825 */ /* 0x000fc400078e0208 */
        /* <DEDUP_REMOVED lines=15> */
.L_x_67:
[----:B------:R-:W-:Y:S05]  /*2920*/  BSYNC.RECONVERGENT B1 ;  /* 0x0000000000017941 */ /* 0x000fea0003800200 */
.L_x_66:
        /* <DEDUP_REMOVED lines=16> */
[----:B------:R-:W-:Y:S02]  /*2a30*/  IMAD R11, R11, R2, R7 ;  /* 0x000000020b0b7224 */ /* 0x000fe400078e0207 */
[--C-:B0-----:R-:W-:Y:S02]  /*2a40*/  IMAD.WIDE R14, R3, 0x4, R8.reuse ;  /* 0x00000004030e7825 */ /* 0x101fe400078e0208 */
[----:B------:R-:W2:Y:S02]  /*2a50*/  LDG.E R3, desc[UR4][R18.64] ;  /* 0x0000000412037981 */ /* 0x000ea4000c1e1900 */
[----:B------:R-:W-:Y:S02]  /*2a60*/  IMAD.WIDE R8, R11, 0x4, R8 ;  /* 0x000000040b087825 */ /* 0x000fe400078e0208 */
[----:B------:R-:W4:Y:S04]  /*2a70*/  LDG.E R15, desc[UR4][R14.64] ;  /* 0x000000040e0f7981 */ /* 0x000f28000c1e1900 */
[----:B------:R-:W5:Y:S01]  /*2a80*/  LDG.E R8, desc[UR4][R8.64] ;  /* 0x0000000408087981 */ /* 0x000f62000c1e1900 */
[----:B------:R-:W-:-:S02]  /*2a90*/  IADD3 R5, PT, PT, R5, 0x2, RZ ;  /* 0x0000000205057810 */ /* 0x000fc40007ffe0ff */
[----:B---3--:R-:W-:Y:S02]  /*2aa0*/  I2FP.F32.S32 R0, R0 ;  /* 0x0000000000007245 */ /* 0x008fe40000201400 */
[----:B--2---:R-:W-:-:S03]  /*2ab0*/  I2FP.F32.S32 R3, R3 ;  /* 0x0000000300037245 */ /* 0x004fc60000201400 */
[----:B----4-:R-:W-:Y:S02]  /*2ac0*/  FFMA R11, R0, R15, RZ ;  /* 0x0000000f000b7223 */ /* 0x010fe400000000ff */
[----:B-----5:R-:W-:Y:S02]  /*2ad0*/  FFMA R3, R3, R8, RZ ;  /* 0x0000000803037223 */ /* 0x020fe400000000ff */
[----:B------:R-:W-:-:S04]  /*2ae0*/  FADD R10, R10, R11 ;  /* 0x0000000b0a0a7221 */ /* 0x000fc80000000000 */
[----:B------:R-:W-:-:S07]  /*2af0*/  FADD R10, R10, R3 ;  /* 0x000000030a0a7221 */ /* 0x000fce0000000000 */
.L_x_69:
[----:B------:R-:W-:Y:S05]  /*2b00*/  BSYNC.RECONVERGENT B1 ;  /* 0x0000000000017941 */ /* 0x000fea0003800200 */
.L_x_68:
[----:B------:R-:W-:Y:S05]  /*2b10*/  @P1 BRA `(.L_x_62) ;  /* 0x0000000000341947 */ /* 0x000fea0003800000 */
[----:B------:R-:W1:Y:S08]  /*2b20*/  LDC.64 R8, c[0x0][0x398] ;  /* 0x0000e600ff087b82 */ /* 0x000e700000000a00 */
[----:B0-----:R-:W0:Y:S08]  /*2b30*/  LDC.64 R12, c[0x0][0x3a0] ;  /* 0x0000e800ff0c7b82 */ /* 0x001e300000000a00 */
[----:B------:R-:W2:Y:S01]  /*2b40*/  LDC.64 R14, c[0x0][0x388] ;  /* 0x0000e200ff0e7b82 */ /* 0x000ea20000000a00 */
[----:B-1----:R-:W-:-:S06]  /*2b50*/  IMAD.WIDE R8, R5, 0x4, R8 ;  /* 0x0000000405087825 */ /* 0x002fcc00078e0208 */
[----:B------:R-:W0:Y:S02]  /*2b60*/  LDG.E R9, desc[UR4][R8.64] ;  /* 0x0000000408097981 */ /* 0x000e24000c1e1900 */
[----:B0-----:R-:W-:-:S04]  /*2b70*/  IMAD.WIDE R12, R9, 0x4, R12 ;  /* 0x00000004090c7825 */ /* 0x001fc800078e020c */
[----:B------:R-:W-:Y:S01]  /*2b80*/  IMAD R3, R9, R2, R7 ;  /* 0x0000000209037224 */ /* 0x000fe200078e0207 */
[----:B------:R-:W3:Y:S03]  /*2b90*/  LDG.E R0, desc[UR4][R12.64] ;  /* 0x000000040c007981 */ /* 0x000ee6000c1e1900 */
[----:B--2---:R-:W-:-:S06]  /*2ba0*/  IMAD.WIDE R14, R3, 0x4, R14 ;  /* 0x00000004030e7825 */ /* 0x004fcc00078e020e */
[----:B------:R-:W2:Y:S01]  /*2bb0*/  LDG.E R15, desc[UR4][R14.64] ;  /* 0x000000040e0f7981 */ /* 0x000ea2000c1e1900 */
[----:B---3--:R-:W-:-:S05]  /*2bc0*/  I2FP.F32.S32 R0, R0 ;  /* 0x0000000000007245 */ /* 0x008fca0000201400 */
[----:B--2---:R-:W-:-:S04]  /*2bd0*/  FFMA R3, R0, R15, RZ ;  /* 0x0000000f00037223 */ /* 0x004fc800000000ff */
[----:B------:R-:W-:-:S07]  /*2be0*/  FADD R10, R10, R3 ;  /* 0x000000030a0a7221 */ /* 0x000fce0000000000 */
.L_x_62:
[----:B------:R-:W-:Y:S05]  /*2bf0*/  BSYNC.RECONVERGENT B0 ;  /* 0x0000000000007941 */ /* 0x000fea0003800200 */
.L_x_61:
[----:B------:R-:W1:Y:S01]  /*2c00*/  LDC.64 R8, c[0x0][0x380] ;  /* 0x0000e000ff087b82 */ /* 0x000e620000000a00 */
[----:B------:R-:W-:-:S04]  /*2c10*/  IMAD R3, R4, R2, R7 ;  /* 0x0000000204037224 */ /* 0x000fc800078e0207 */
[----:B-1----:R-:W-:-:S07]  /*2c20*/  IMAD.WIDE R2, R3, 0x4, R8 ;  /* 0x0000000403027825 */ /* 0x002fce00078e0208 */
.L_x_70:
[----:B------:R-:W-:Y:S05]  /*2c30*/  YIELD ;  /* 0x0000000000007946 */ /* 0x000fea0003800000 */
[----:B------:R-:W2:Y:S02]  /*2c40*/  ATOMG.E.EXCH.STRONG.GPU PT, R5, desc[UR4][R2.64], RZ ;  /* 0x800000ff020579a8 */ /* 0x000ea4000c1ef104 */
[----:B--2---:R-:W-:-:S05]  /*2c50*/  FADD R5, R5, R10 ;  /* 0x0000000a05057221 */ /* 0x004fca0000000000 */
[----:B------:R-:W2:Y:S02]  /*2c60*/  ATOMG.E.EXCH.STRONG.GPU PT, R10, desc[UR4][R2.64], R5 ;  /* 0x80000005020a79a8 */ /* 0x000ea4000c1ef104 */
[----:B--2---:R-:W-:-:S13]  /*2c70*/  FSETP.NEU.AND P0, PT, R10, RZ, PT ;  /* 0x000000ff0a00720b */ /* 0x004fda0003f0d000 */
[----:B------:R-:W-:Y:S05]  /*2c80*/  @P0 BRA `(.L_x_70) ;  /* 0xfffffffc00e80947 */ /* 0x000fea000383ffff */
[----:B------:R-:W-:Y:S05]  /*2c90*/  EXIT ;  /* 0x000000000000794d */ /* 0x000fea0003800000 */
.L_x_71:
        /* <DEDUP_REMOVED lines=14> */
.L_x_73:


//--------------------- .nv.shared.reserved.0     --------------------------
	.section	.nv.shared.reserved.0,"aw",@nobits
	.weak		__nv_reservedSMEM_offset_0_alias
	.size		__nv_reservedSMEM_offset_0_alias, 0, 64
	.other		__nv_reservedSMEM_offset_0_alias,@"STO_CUDA_RESERVED_SHARED STV_DEFAULT"
__nv_reservedSMEM_offset_0_alias:
	.zero		0
	.zero		64


//--------------------- .nv.constant0._Z30spmm_forward_cuda_kernel_mp_64PfS_PiS0_S0_S0_S0_S0_S0_S0_S0_iiiiii --------------------------
	.section	.nv.constant0._Z30spmm_forward_cuda_kernel_mp_64PfS_PiS0_S0_S0_S0_S0_S0_S0_S0_iiiiii,"a",@progbits
	.sectionflags	@""
	.align	4
.nv.constant0._Z30spmm_forward_cuda_kernel_mp_64PfS_PiS0_S0_S0_S0_S0_S0_S0_S0_iiiiii:
	.zero		1008


//--------------------- .nv.constant0._Z27spmm_forward_cuda_kernel_mpPfS_PiS0_S0_S0_S0_S0_S0_S0_S0_iiiiii --------------------------
	.section	.nv.constant0._Z27spmm_forward_cuda_kernel_mpPfS_PiS0_S0_S0_S0_S0_S0_S0_S0_iiiiii,"a",@progbits
	.sectionflags	@""
	.align	4
.nv.constant0._Z27spmm_forward_cuda_kernel_mpPfS_PiS0_S0_S0_S0_S0_S0_S0_S0_iiiiii:
	.zero		1008


//--------------------- SYMBOLS --------------------------

	.type		.nv.reservedSmem.offset0,@object
	.size		.nv.reservedSmem.offset0,0x4
